	.target	sm_100a

	.elftype	@"ET_EXEC"


//--------------------- .note.nv.tkinfo           --------------------------
	.section	.note.nv.tkinfo,"",@"SHT_NOTE"
	.sectionflags	@"SHF_NOTE_NV_TKINFO"
	.tkinfo
        /*0018*/ 	.word	0x00000002
        /*0030*/ 	.string	""
        /*0030*/ 	.string	"ptxas"
        /*0030*/ 	.string	"Cuda compilation tools, release 13.0, V13.0.88"
        /*0030*/ 	.string	"Build cuda_13.0.r13.0/compiler.36424714_0"
        /*0030*/ 	.string	"-arch sm_100a -m 64 "



//--------------------- .note.nv.cuinfo           --------------------------
	.section	.note.nv.cuinfo,"",@"SHT_NOTE"
	.sectionflags	@"SHF_NOTE_NV_CUINFO"
        /*0018*/ 	.short	0x0002
        /*001a*/ 	.short	0x0064
        /*001c*/ 	.short	0x0082
	.zero		2


//--------------------- .nv.info                  --------------------------
	.section	.nv.info,"",@"SHT_CUDA_INFO"
	.align	4


	//----- nvinfo : EIATTR_REGCOUNT
	.align		4
        /*0000*/ 	.byte	0x04, 0x2f
        /*0002*/ 	.short	(.L_19 - .L_18)
	.align		4
.L_18:
        /*0004*/ 	.word	index@(_ZN7cutlass13device_kernelINS_4gemm6kernel13GemmUniversalIN4cute5tupleIJiiiiEEENS1_10collective13CollectiveMmaINS1_35MainloopSm100TmaUmmaWarpSpecializedILi5ELi2ELi4ENS5_IJNS4_1CILi1EEESB_SB_EEEEENS5_IJNSA_ILi64EEENSA_ILi128EEESE_EEENS_12float_e4m3_tENS5_IJlSB_lEEESH_SI_NS4_8TiledMMAINS4_8MMA_AtomIJNS4_10MMA_TraitsINS4_19SM100_MMA_F8F6F4_SSEJSH_SH_fSE_SF_NS4_17integral_constantINS4_4UMMA5MajorELSP_0EEESQ_NSN_INSO_7ScaleInELSR_0EEESS_EEEEEENS4_6LayoutISC_NS5_IJNSA_ILi0EEESW_SW_EEEEENS5_IJNS4_10UnderscoreESZ_SZ_EEEEENS4_13SM90_TMA_LOADENS4_14ComposedLayoutINS4_7SwizzleILi2ELi4ELi3EEENS4_18smem_ptr_flag_bitsILi8EEENSV_INS5_IJNSA_ILi8EEESE_EEENS5_IJSE_SB_EEEEEEEvNS4_8identityES12_S1C_vS1D_EENS_8epilogue10collective18CollectiveEpilogueINS1F_23Sm100TmaWarpSpecializedILi2ELi2ELi32ELb0ELb0EEEJSG_NS5_IJNSV_ISE_SB_EES1K_EEESH_SI_SH_SI_NS1F_6fusion15FusionCallbacksIS1J_NS1M_17LinearCombinationISH_fSH_fLNS_15FloatRoundStyleE2EEESG_S1L_JEEENS4_5SM1004TMEM4LOAD26SM100_TMEM_LOAD_16dp32b32xES12_S1C_NS4_39AutoVectorizingCopyWithAssumedAlignmentILi128EEENS4_14SM90_TMA_STOREES1C_S1X_S1X_EEEvvEEEEvNT_6ParamsE)
        /*0008*/ 	.word	0x00000080


	//----- nvinfo : EIATTR_FRAME_SIZE
	.align		4
.L_19:
        /*000c*/ 	.byte	0x04, 0x11
        /*000e*/ 	.short	(.L_21 - .L_20)
	.align		4
.L_20:
        /*0010*/ 	.word	index@($__internal_2_$__cuda_sm10x_tcgen05_guardrail_trap_unallocated_columns_being_dealloced)
        /*0014*/ 	.word	0x00000000


	//----- nvinfo : EIATTR_FRAME_SIZE
	.align		4
.L_21:
        /*0018*/ 	.byte	0x04, 0x11
        /*001a*/ 	.short	(.L_23 - .L_22)
	.align		4
.L_22:
        /*001c*/ 	.word	index@($__internal_1_$__cuda_sm10x_tcgen05_guardrail_trap_phase_invalid_during_alloc)
        /*0020*/ 	.word	0x00000000


	//----- nvinfo : EIATTR_FRAME_SIZE
	.align		4
.L_23:
        /*0024*/ 	.byte	0x04, 0x11
        /*0026*/ 	.short	(.L_25 - .L_24)
	.align		4
.L_24:
        /*0028*/ 	.word	index@($__internal_0_$__cuda_sm10x_tcgen05_guardrail_trap_col_being_dealloced_not_returned_by_alloc)
        /*002c*/ 	.word	0x00000000


	//----- nvinfo : EIATTR_FRAME_SIZE
	.align		4
.L_25:
        /*0030*/ 	.byte	0x04, 0x11
        /*0032*/ 	.short	(.L_27 - .L_26)
	.align		4
.L_26:
        /*0034*/ 	.word	index@(_ZN7cutlass13device_kernelINS_4gemm6kernel13GemmUniversalIN4cute5tupleIJiiiiEEENS1_10collective13CollectiveMmaINS1_35MainloopSm100TmaUmmaWarpSpecializedILi5ELi2ELi4ENS5_IJNS4_1CILi1EEESB_SB_EEEEENS5_IJNSA_ILi64EEENSA_ILi128EEESE_EEENS_12float_e4m3_tENS5_IJlSB_lEEESH_SI_NS4_8TiledMMAINS4_8MMA_AtomIJNS4_10MMA_TraitsINS4_19SM100_MMA_F8F6F4_SSEJSH_SH_fSE_SF_NS4_17integral_constantINS4_4UMMA5MajorELSP_0EEESQ_NSN_INSO_7ScaleInELSR_0EEESS_EEEEEENS4_6LayoutISC_NS5_IJNSA_ILi0EEESW_SW_EEEEENS5_IJNS4_10UnderscoreESZ_SZ_EEEEENS4_13SM90_TMA_LOADENS4_14ComposedLayoutINS4_7SwizzleILi2ELi4ELi3EEENS4_18smem_ptr_flag_bitsILi8EEENSV_INS5_IJNSA_ILi8EEESE_EEENS5_IJSE_SB_EEEEEEEvNS4_8identityES12_S1C_vS1D_EENS_8epilogue10collective18CollectiveEpilogueINS1F_23Sm100TmaWarpSpecializedILi2ELi2ELi32ELb0ELb0EEEJSG_NS5_IJNSV_ISE_SB_EES1K_EEESH_SI_SH_SI_NS1F_6fusion15FusionCallbacksIS1J_NS1M_17LinearCombinationISH_fSH_fLNS_15FloatRoundStyleE2EEESG_S1L_JEEENS4_5SM1004TMEM4LOAD26SM100_TMEM_LOAD_16dp32b32xES12_S1C_NS4_39AutoVectorizingCopyWithAssumedAlignmentILi128EEENS4_14SM90_TMA_STOREES1C_S1X_S1X_EEEvvEEEEvNT_6ParamsE)
        /*0038*/ 	.word	0x00000000


	//----- nvinfo : EIATTR_MIN_STACK_SIZE
	.align		4
.L_27:
        /*003c*/ 	.byte	0x04, 0x12
        /*003e*/ 	.short	(.L_29 - .L_28)
	.align		4
.L_28:
        /*0040*/ 	.word	index@(_ZN7cutlass13device_kernelINS_4gemm6kernel13GemmUniversalIN4cute5tupleIJiiiiEEENS1_10collective13CollectiveMmaINS1_35MainloopSm100TmaUmmaWarpSpecializedILi5ELi2ELi4ENS5_IJNS4_1CILi1EEESB_SB_EEEEENS5_IJNSA_ILi64EEENSA_ILi128EEESE_EEENS_12float_e4m3_tENS5_IJlSB_lEEESH_SI_NS4_8TiledMMAINS4_8MMA_AtomIJNS4_10MMA_TraitsINS4_19SM100_MMA_F8F6F4_SSEJSH_SH_fSE_SF_NS4_17integral_constantINS4_4UMMA5MajorELSP_0EEESQ_NSN_INSO_7ScaleInELSR_0EEESS_EEEEEENS4_6LayoutISC_NS5_IJNSA_ILi0EEESW_SW_EEEEENS5_IJNS4_10UnderscoreESZ_SZ_EEEEENS4_13SM90_TMA_LOADENS4_14ComposedLayoutINS4_7SwizzleILi2ELi4ELi3EEENS4_18smem_ptr_flag_bitsILi8EEENSV_INS5_IJNSA_ILi8EEESE_EEENS5_IJSE_SB_EEEEEEEvNS4_8identityES12_S1C_vS1D_EENS_8epilogue10collective18CollectiveEpilogueINS1F_23Sm100TmaWarpSpecializedILi2ELi2ELi32ELb0ELb0EEEJSG_NS5_IJNSV_ISE_SB_EES1K_EEESH_SI_SH_SI_NS1F_6fusion15FusionCallbacksIS1J_NS1M_17LinearCombinationISH_fSH_fLNS_15FloatRoundStyleE2EEESG_S1L_JEEENS4_5SM1004TMEM4LOAD26SM100_TMEM_LOAD_16dp32b32xES12_S1C_NS4_39AutoVectorizingCopyWithAssumedAlignmentILi128EEENS4_14SM90_TMA_STOREES1C_S1X_S1X_EEEvvEEEEvNT_6ParamsE)
        /*0044*/ 	.word	0x00000000
.L_29:


//--------------------- .nv.compat                --------------------------
	.section	.nv.compat,"",@"SHT_CUDA_COMPAT_INFO"
	.align	4
        /*0000*/ 	.byte	0x02, 0x09, 0x01, 0x00, 0x02, 0x02, 0x02, 0x00, 0x02, 0x05, 0x05, 0x00, 0x03, 0x07, 0x01, 0x01
        /*0010*/ 	.byte	0x02, 0x03, 0x01, 0x00, 0x02, 0x06, 0x01, 0x00, 0x04, 0x0b, 0x08, 0x00, 0x09, 0x00, 0x00, 0x00
        /*0020*/ 	.byte	0x00, 0x00, 0x00, 0x00


//--------------------- .nv.info._ZN7cutlass13device_kernelINS_4gemm6kernel13GemmUniversalIN4cute5tupleIJiiiiEEENS1_10collective13CollectiveMmaINS1_35MainloopSm100TmaUmmaWarpSpecializedILi5ELi2ELi4ENS5_IJNS4_1CILi1EEESB_SB_EEEEENS5_IJNSA_ILi64EEENSA_ILi128EEESE_EEENS_12float_e4m3_tENS5_IJlSB_lEEESH_SI_NS4_8TiledMMAINS4_8MMA_AtomIJNS4_10MMA_TraitsINS4_19SM100_MMA_F8F6F4_SSEJSH_SH_fSE_SF_NS4_17integral_constantINS4_4UMMA5MajorELSP_0EEESQ_NSN_INSO_7ScaleInELSR_0EEESS_EEEEEENS4_6LayoutISC_NS5_IJNSA_ILi0EEESW_SW_EEEEENS5_IJNS4_10UnderscoreESZ_SZ_EEEEENS4_13SM90_TMA_LOADENS4_14ComposedLayoutINS4_7SwizzleILi2ELi4ELi3EEENS4_18smem_ptr_flag_bitsILi8EEENSV_INS5_IJNSA_ILi8EEESE_EEENS5_IJSE_SB_EEEEEEEvNS4_8identityES12_S1C_vS1D_EENS_8epilogue10collective18CollectiveEpilogueINS1F_23Sm100TmaWarpSpecializedILi2ELi2ELi32ELb0ELb0EEEJSG_NS5_IJNSV_ISE_SB_EES1K_EEESH_SI_SH_SI_NS1F_6fusion15FusionCallbacksIS1J_NS1M_17LinearCombinationISH_fSH_fLNS_15FloatRoundStyleE2EEESG_S1L_JEEENS4_5SM1004TMEM4LOAD26SM100_TMEM_LOAD_16dp32b32xES12_S1C_NS4_39AutoVectorizingCopyWithAssumedAlignmentILi128EEENS4_14SM90_TMA_STOREES1C_S1X_S1X_EEEvvEEEEvNT_6ParamsE --------------------------
	.section	.nv.info._ZN7cutlass13device_kernelINS_4gemm6kernel13GemmUniversalIN4cute5tupleIJiiiiEEENS1_10collective13CollectiveMmaINS1_35MainloopSm100TmaUmmaWarpSpecializedILi5ELi2ELi4ENS5_IJNS4_1CILi1EEESB_SB_EEEEENS5_IJNSA_ILi64EEENSA_ILi128EEESE_EEENS_12float_e4m3_tENS5_IJlSB_lEEESH_SI_NS4_8TiledMMAINS4_8MMA_AtomIJNS4_10MMA_TraitsINS4_19SM100_MMA_F8F6F4_SSEJSH_SH_fSE_SF_NS4_17integral_constantINS4_4UMMA5MajorELSP_0EEESQ_NSN_INSO_7ScaleInELSR_0EEESS_EEEEEENS4_6LayoutISC_NS5_IJNSA_ILi0EEESW_SW_EEEEENS5_IJNS4_10UnderscoreESZ_SZ_EEEEENS4_13SM90_TMA_LOADENS4_14ComposedLayoutINS4_7SwizzleILi2ELi4ELi3EEENS4_18smem_ptr_flag_bitsILi8EEENSV_INS5_IJNSA_ILi8EEESE_EEENS5_IJSE_SB_EEEEEEEvNS4_8identityES12_S1C_vS1D_EENS_8epilogue10collective18CollectiveEpilogueINS1F_23Sm100TmaWarpSpecializedILi2ELi2ELi32ELb0ELb0EEEJSG_NS5_IJNSV_ISE_SB_EES1K_EEESH_SI_SH_SI_NS1F_6fusion15FusionCallbacksIS1J_NS1M_17LinearCombinationISH_fSH_fLNS_15FloatRoundStyleE2EEESG_S1L_JEEENS4_5SM1004TMEM4LOAD26SM100_TMEM_LOAD_16dp32b32xES12_S1C_NS4_39AutoVectorizingCopyWithAssumedAlignmentILi128EEENS4_14SM90_TMA_STOREES1C_S1X_S1X_EEEvvEEEEvNT_6ParamsE,"",@"SHT_CUDA_INFO"
	.sectionflags	@""
	.align	4


	//----- nvinfo : EIATTR_CUDA_API_VERSION
	.align		4
        /*0000*/ 	.byte	0x04, 0x37
        /*0002*/ 	.short	(.L_31 - .L_30)
.L_30:
        /*0004*/ 	.word	0x00000082


	//----- nvinfo : EIATTR_KPARAM_INFO
	.align		4
.L_31:
        /*0008*/ 	.byte	0x04, 0x17
        /*000a*/ 	.short	(.L_33 - .L_32)
.L_32:
        /*000c*/ 	.word	0x00000000
        /*0010*/ 	.short	0x0000
        /*0012*/ 	.short	0x0000
        /*0014*/ 	.byte	0x00, 0xf0, 0x01, 0x20


	//----- nvinfo : EIATTR_AT_ENTRY_FRAGMENTS
	.align		4
.L_33:
        /*0018*/ 	.byte	0x04, 0x4f
        /*001a*/ 	.short	(.L_35 - .L_34)


	//   ....[0]....
.L_34:
        /*001c*/ 	.word	0x00000006


	//----- nvinfo : EIATTR_RESERVED_SMEM_USED
	.align		4
.L_35:
        /*0020*/ 	.byte	0x01, 0x41
	.zero		2


	//----- nvinfo : EIATTR_SPARSE_MMA_MASK
	.align		4
        /*0024*/ 	.byte	0x03, 0x50
        /*0026*/ 	.short	0x0000


	//----- nvinfo : EIATTR_TCGEN05_1CTA_USED
	.align		4
        /*0028*/ 	.byte	0x01, 0x51
	.zero		2


	//----- nvinfo : EIATTR_MAXREG_COUNT
	.align		4
        /*002c*/ 	.byte	0x03, 0x1b
        /*002e*/ 	.short	0x00ff


	//----- nvinfo : EIATTR_NUM_BARRIERS
	.align		4
        /*0030*/ 	.byte	0x02, 0x4c
        /*0032*/ 	.byte	0x07
	.zero		1


	//----- nvinfo : EIATTR_EXTERNS
	.align		4
        /*0034*/ 	.byte	0x04, 0x0f
        /*0036*/ 	.short	(.L_37 - .L_36)


	//   ....[0]....
	.align		4
.L_36:
        /*0038*/ 	.word	index@(__assertfail)


	//----- nvinfo : EIATTR_MERCURY_ISA_VERSION
	.align		4
.L_37:
        /*003c*/ 	.byte	0x03, 0x5f
        /*003e*/ 	.short	0x0101


	//----- nvinfo : EIATTR_INT_WARP_WIDE_INSTR_OFFSETS
	.align		4
        /*0040*/ 	.byte	0x04, 0x31
        /*0042*/ 	.short	(.L_39 - .L_38)


	//   ....[0]....
.L_38:
        /*0044*/ 	.word	0x00001dd0


	//   ....[1]....
        /*0048*/ 	.word	0x00003830


	//   ....[2]....
        /*004c*/ 	.word	0x00003850


	//   ....[3]....
        /*0050*/ 	.word	0x00003880


	//   ....[4]....
        /*0054*/ 	.word	0x000041b0


	//   ....[5]....
        /*0058*/ 	.word	0x00004220


	//   ....[6]....
        /*005c*/ 	.word	0x00004400


	//   ....[7]....
        /*0060*/ 	.word	0x00004560


	//----- nvinfo : EIATTR_COOP_GROUP_MASK_REGIDS
	.align		4
.L_39:
        /*0064*/ 	.byte	0x04, 0x29
        /*0066*/ 	.short	(.L_41 - .L_40)


	//   ....[0]....
.L_40:
        /*0068*/ 	.word	0xffffffff


	//   ....[1]....
        /*006c*/ 	.word	0xffffffff


	//   ....[2]....
        /*0070*/ 	.word	0xffffffff


	//   ....[3]....
        /*0074*/ 	.word	0xffffffff


	//   ....[4]....
        /*0078*/ 	.word	0xffffffff


	//   ....[5]....
        /*007c*/ 	.word	0xffffffff


	//   ....[6]....
        /*0080*/ 	.word	0xffffffff


	//   ....[7]....
        /*0084*/ 	.word	0xffffffff


	//   ....[8]....
        /*0088*/ 	.word	0xffffffff


	//   ....[9]....
        /*008c*/ 	.word	0xffffffff


	//   ....[10]....
        /*0090*/ 	.word	0xffffffff


	//   ....[11]....
        /*0094*/ 	.word	0xffffffff


	//   ....[12]....
        /*0098*/ 	.word	0xffffffff


	//----- nvinfo : EIATTR_COOP_GROUP_INSTR_OFFSETS
	.align		4
.L_41:
        /*009c*/ 	.byte	0x04, 0x28
        /*009e*/ 	.short	(.L_43 - .L_42)


	//   ....[0]....
.L_42:
        /*00a0*/ 	.word	0x00000090


	//   ....[1]....
        /*00a4*/ 	.word	0x000004d0


	//   ....[2]....
        /*00a8*/ 	.word	0x00000660


	//   ....[3]....
        /*00ac*/ 	.word	0x000007c0


	//   ....[4]....
        /*00b0*/ 	.word	0x000008c0


	//   ....[5]....
        /*00b4*/ 	.word	0x00000a30


	//   ....[6]....
        /*00b8*/ 	.word	0x00000bd0


	//   ....[7]....
        /*00bc*/ 	.word	0x00001cb0


	//   ....[8]....
        /*00c0*/ 	.word	0x00002b20


	//   ....[9]....
        /*00c4*/ 	.word	0x00002d30


	//   ....[10]....
        /*00c8*/ 	.word	0x00002d60


	//   ....[11]....
        /*00cc*/ 	.word	0x00003710


	//   ....[12]....
        /*00d0*/ 	.word	0x00003940


	//----- nvinfo : EIATTR_VRC_CTA_INIT_COUNT
	.align		4
.L_43:
        /*00d4*/ 	.byte	0x02, 0x4a
        /*00d6*/ 	.byte	0x80
	.zero		1


	//----- nvinfo : EIATTR_SYSCALL_OFFSETS
	.align		4
        /*00d8*/ 	.byte	0x04, 0x46
        /*00da*/ 	.short	(.L_45 - .L_44)


	//   ....[0]....
.L_44:
        /*00dc*/ 	.word	0x00004fa0


	//   ....[1]....
        /*00e0*/ 	.word	0x000050e0


	//   ....[2]....
        /*00e4*/ 	.word	0x000058e0


	//   ....[3]....
        /*00e8*/ 	.word	0x00006670


	//----- nvinfo : EIATTR_MBARRIER_INSTR_OFFSETS
	.align		4
.L_45:
        /*00ec*/ 	.byte	0x04, 0x39
        /*00ee*/ 	.short	(.L_47 - .L_46)


	//   ....[0]....
.L_46:
        /*00f0*/ 	.word	0x000005b0
        /*00f4*/ 	.word	0x000000ff
        /*00f8*/ 	.word	0x00000000
        /*00fc*/ 	.short	0x0100
        /*00fe*/ 	.byte	0x05
	.zero		1


	//   ....[1]....
        /*0100*/ 	.word	0x000005c0
        /*0104*/ 	.word	0x000000ff
        /*0108*/ 	.word	0x00000028
        /*010c*/ 	.short	0x0100
        /*010e*/ 	.byte	0x05
	.zero		1


	//   ....[2]....
        /*0110*/ 	.word	0x000005d0
        /*0114*/ 	.word	0x000000ff
        /*0118*/ 	.word	0x00000008
        /*011c*/ 	.short	0x0100
        /*011e*/ 	.byte	0x05
	.zero		1


	//   ....[3]....
        /*0120*/ 	.word	0x000005e0
        /*0124*/ 	.word	0x000000ff
        /*0128*/ 	.word	0x00000030
        /*012c*/ 	.short	0x0100
        /*012e*/ 	.byte	0x05
	.zero		1


	//   ....[4]....
        /*0130*/ 	.word	0x000005f0
        /*0134*/ 	.word	0x000000ff
        /*0138*/ 	.word	0x00000010
        /*013c*/ 	.short	0x0100
        /*013e*/ 	.byte	0x05
	.zero		1


	//   ....[5]....
        /*0140*/ 	.word	0x00000600
        /*0144*/ 	.word	0x000000ff
        /*0148*/ 	.word	0x00000038
        /*014c*/ 	.short	0x0100
        /*014e*/ 	.byte	0x05
	.zero		1


	//   ....[6]....
        /*0150*/ 	.word	0x00000610
        /*0154*/ 	.word	0x000000ff
        /*0158*/ 	.word	0x00000018
        /*015c*/ 	.short	0x0100
        /*015e*/ 	.byte	0x05
	.zero		1


	//   ....[7]....
        /*0160*/ 	.word	0x00000620
        /*0164*/ 	.word	0x000000ff
        /*0168*/ 	.word	0x00000040
        /*016c*/ 	.short	0x0100
        /*016e*/ 	.byte	0x05
	.zero		1


	//   ....[8]....
        /*0170*/ 	.word	0x00000630
        /*0174*/ 	.word	0x000000ff
        /*0178*/ 	.word	0x00000020
        /*017c*/ 	.short	0x0100
        /*017e*/ 	.byte	0x05
	.zero		1


	//   ....[9]....
        /*0180*/ 	.word	0x00000640
        /*0184*/ 	.word	0x000000ff
        /*0188*/ 	.word	0x00000048
        /*018c*/ 	.short	0x0100
        /*018e*/ 	.byte	0x05
	.zero		1


	//   ....[10]....
        /*0190*/ 	.word	0x00000770
        /*0194*/ 	.word	0x000000ff
        /*0198*/ 	.word	0x00000050
        /*019c*/ 	.short	0x0100
        /*019e*/ 	.byte	0x07
	.zero		1


	//   ....[11]....
        /*01a0*/ 	.word	0x00000780
        /*01a4*/ 	.word	0x000000ff
        /*01a8*/ 	.word	0x00000060
        /*01ac*/ 	.short	0x0100
        /*01ae*/ 	.byte	0x07
	.zero		1


	//   ....[12]....
        /*01b0*/ 	.word	0x00000790
        /*01b4*/ 	.word	0x000000ff
        /*01b8*/ 	.word	0x00000058
        /*01bc*/ 	.short	0x0100
        /*01be*/ 	.byte	0x07
	.zero		1


	//   ....[13]....
        /*01c0*/ 	.word	0x000007a0
        /*01c4*/ 	.word	0x000000ff
        /*01c8*/ 	.word	0x00000068
        /*01cc*/ 	.short	0x0100
        /*01ce*/ 	.byte	0x07
	.zero		1


	//   ....[14]....
        /*01d0*/ 	.word	0x00000890
        /*01d4*/ 	.word	0x000000ff
        /*01d8*/ 	.word	0x00000070
        /*01dc*/ 	.short	0x0100
        /*01de*/ 	.byte	0x05
	.zero		1


	//   ....[15]....
        /*01e0*/ 	.word	0x000008a0
        /*01e4*/ 	.word	0x000000ff
        /*01e8*/ 	.word	0x00000078
        /*01ec*/ 	.short	0x0100
        /*01ee*/ 	.byte	0x05
	.zero		1


	//   ....[16]....
        /*01f0*/ 	.word	0x000009e0
        /*01f4*/ 	.word	0x000000ff
        /*01f8*/ 	.word	0x00000080
        /*01fc*/ 	.short	0x0100
        /*01fe*/ 	.byte	0x05
	.zero		1


	//   ....[17]....
        /*0200*/ 	.word	0x000009f0
        /*0204*/ 	.word	0x000000ff
        /*0208*/ 	.word	0x00000090
        /*020c*/ 	.short	0x0100
        /*020e*/ 	.byte	0x05
	.zero		1


	//   ....[18]....
        /*0210*/ 	.word	0x00000a00
        /*0214*/ 	.word	0x000000ff
        /*0218*/ 	.word	0x00000088
        /*021c*/ 	.short	0x0100
        /*021e*/ 	.byte	0x05
	.zero		1


	//   ....[19]....
        /*0220*/ 	.word	0x00000a10
        /*0224*/ 	.word	0x000000ff
        /*0228*/ 	.word	0x00000098
        /*022c*/ 	.short	0x0100
        /*022e*/ 	.byte	0x05
	.zero		1


	//   ....[20]....
        /*0230*/ 	.word	0x00000b40
        /*0234*/ 	.word	0x000000ff
        /*0238*/ 	.word	0x000000a0
        /*023c*/ 	.short	0x0100
        /*023e*/ 	.byte	0x07
	.zero		1


	//   ....[21]....
        /*0240*/ 	.word	0x00000b50
        /*0244*/ 	.word	0x000000ff
        /*0248*/ 	.word	0x000000c0
        /*024c*/ 	.short	0x0100
        /*024e*/ 	.byte	0x07
	.zero		1


	//   ....[22]....
        /*0250*/ 	.word	0x00000b60
        /*0254*/ 	.word	0x000000ff
        /*0258*/ 	.word	0x000000a8
        /*025c*/ 	.short	0x0100
        /*025e*/ 	.byte	0x07
	.zero		1


	//   ....[23]....
        /*0260*/ 	.word	0x00000b70
        /*0264*/ 	.word	0x000000ff
        /*0268*/ 	.word	0x000000c8
        /*026c*/ 	.short	0x0100
        /*026e*/ 	.byte	0x07
	.zero		1


	//   ....[24]....
        /*0270*/ 	.word	0x00000b80
        /*0274*/ 	.word	0x000000ff
        /*0278*/ 	.word	0x000000b0
        /*027c*/ 	.short	0x0100
        /*027e*/ 	.byte	0x07
	.zero		1


	//   ....[25]....
        /*0280*/ 	.word	0x00000b90
        /*0284*/ 	.word	0x000000ff
        /*0288*/ 	.word	0x000000d0
        /*028c*/ 	.short	0x0100
        /*028e*/ 	.byte	0x07
	.zero		1


	//   ....[26]....
        /*0290*/ 	.word	0x00000ba0
        /*0294*/ 	.word	0x000000ff
        /*0298*/ 	.word	0x000000b8
        /*029c*/ 	.short	0x0100
        /*029e*/ 	.byte	0x07
	.zero		1


	//   ....[27]....
        /*02a0*/ 	.word	0x00000bb0
        /*02a4*/ 	.word	0x000000ff
        /*02a8*/ 	.word	0x000000d8
        /*02ac*/ 	.short	0x0100
        /*02ae*/ 	.byte	0x07
	.zero		1


	//   ....[28]....
        /*02b0*/ 	.word	0x00000ca0
        /*02b4*/ 	.word	0x000000ff
        /*02b8*/ 	.word	0x000000e0
        /*02bc*/ 	.short	0x0100
        /*02be*/ 	.byte	0x05
	.zero		1


	//   ....[29]....
        /*02c0*/ 	.word	0x00000cb0
        /*02c4*/ 	.word	0x000000ff
        /*02c8*/ 	.word	0x000000f0
        /*02cc*/ 	.short	0x0100
        /*02ce*/ 	.byte	0x05
	.zero		1


	//   ....[30]....
        /*02d0*/ 	.word	0x00000cc0
        /*02d4*/ 	.word	0x000000ff
        /*02d8*/ 	.word	0x000000e8
        /*02dc*/ 	.short	0x0100
        /*02de*/ 	.byte	0x05
	.zero		1


	//   ....[31]....
        /*02e0*/ 	.word	0x00000cd0
        /*02e4*/ 	.word	0x000000ff
        /*02e8*/ 	.word	0x000000f8
        /*02ec*/ 	.short	0x0100
        /*02ee*/ 	.byte	0x05
	.zero		1


	//   ....[32]....
        /*02f0*/ 	.word	0x000015b0
        /*02f4*/ 	.word	0x00000003
        /*02f8*/ 	.word	0x000000f0
        /*02fc*/ 	.short	0x010a
        /*02fe*/ 	.byte	0xff
	.zero		1


	//   ....[33]....
        /*0300*/ 	.word	0x000015e0
        /*0304*/ 	.word	0x00000003
        /*0308*/ 	.word	0x000000e0
        /*030c*/ 	.short	0x0101
        /*030e*/ 	.byte	0xff
	.zero		1


	//   ....[34]....
        /*0310*/ 	.word	0x000016b0
        /*0314*/ 	.word	0x000000ff
        /*0318*/ 	.word	0x00000028
        /*031c*/ 	.short	0x010a
        /*031e*/ 	.byte	0x08
	.zero		1


	//   ....[35]....
        /*0320*/ 	.word	0x00001750
        /*0324*/ 	.word	0x000000ff
        /*0328*/ 	.word	0x00000028
        /*032c*/ 	.short	0x010a
        /*032e*/ 	.byte	0x21
	.zero		1


	//   ....[36]....
        /*0330*/ 	.word	0x000018a0
        /*0334*/ 	.word	0x000000ff
        /*0338*/ 	.word	0x00000028
        /*033c*/ 	.short	0x010a
        /*033e*/ 	.byte	0x08
	.zero		1


	//   ....[37]....
        /*0340*/ 	.word	0x000019b0
        /*0344*/ 	.word	0x000000ff
        /*0348*/ 	.word	0x00000078
        /*034c*/ 	.short	0x0101
        /*034e*/ 	.byte	0x04
	.zero		1


	//   ....[38]....
        /*0350*/ 	.word	0x000019d0
        /*0354*/ 	.word	0x000000ff
        /*0358*/ 	.word	0x00000028
        /*035c*/ 	.short	0x010a
        /*035e*/ 	.byte	0x08
	.zero		1


	//   ....[39]....
        /*0360*/ 	.word	0x00001a50
        /*0364*/ 	.word	0x000000ff
        /*0368*/ 	.word	0x00000028
        /*036c*/ 	.short	0x010a
        /*036e*/ 	.byte	0x11
	.zero		1


	//   ....[40]....
        /*0370*/ 	.word	0x00001ba0
        /*0374*/ 	.word	0x000000ff
        /*0378*/ 	.word	0x00000028
        /*037c*/ 	.short	0x010a
        /*037e*/ 	.byte	0x08
	.zero		1


	//   ....[41]....
        /*0380*/ 	.word	0x00001ce0
        /*0384*/ 	.word	0x00000002
        /*0388*/ 	.word	0x00000080
        /*038c*/ 	.short	0x010a
        /*038e*/ 	.byte	0xff
	.zero		1


	//   ....[42]....
        /*0390*/ 	.word	0x00001da0
        /*0394*/ 	.word	0x00000002
        /*0398*/ 	.word	0x00000000
        /*039c*/ 	.short	0x0101
        /*039e*/ 	.byte	0xff
	.zero		1


	//   ....[43]....
        /*03a0*/ 	.word	0x00002300
        /*03a4*/ 	.word	0x000000ff
        /*03a8*/ 	.word	0x00000000
        /*03ac*/ 	.short	0x010a
        /*03ae*/ 	.byte	0x05
	.zero		1


	//   ....[44]....
        /*03b0*/ 	.word	0x00002390
        /*03b4*/ 	.word	0x000000ff
        /*03b8*/ 	.word	0x00000000
        /*03bc*/ 	.short	0x010a
        /*03be*/ 	.byte	0x05
	.zero		1


	//   ....[45]....
        /*03c0*/ 	.word	0x00002420
        /*03c4*/ 	.word	0x000000ff
        /*03c8*/ 	.word	0x00000000
        /*03cc*/ 	.short	0x010a
        /*03ce*/ 	.byte	0x05
	.zero		1


	//   ....[46]....
        /*03d0*/ 	.word	0x000024b0
        /*03d4*/ 	.word	0x000000ff
        /*03d8*/ 	.word	0x00000000
        /*03dc*/ 	.short	0x010a
        /*03de*/ 	.byte	0x05
	.zero		1


	//   ....[47]....
        /*03e0*/ 	.word	0x00002550
        /*03e4*/ 	.word	0x00000000
        /*03e8*/ 	.word	0x00000000
        /*03ec*/ 	.short	0x010a
        /*03ee*/ 	.byte	0xff
	.zero		1


	//   ....[48]....
        /*03f0*/ 	.word	0x00002670
        /*03f4*/ 	.word	0x00000000
        /*03f8*/ 	.word	0x000000e0
        /*03fc*/ 	.short	0x010a
        /*03fe*/ 	.byte	0xff
	.zero		1


	//   ....[49]....
        /*0400*/ 	.word	0x000026d0
        /*0404*/ 	.word	0x00000004
        /*0408*/ 	.word	0x00000000
        /*040c*/ 	.short	0x0101
        /*040e*/ 	.byte	0xff
	.zero		1


	//   ....[50]....
        /*0410*/ 	.word	0x000026f0
        /*0414*/ 	.word	0x000000ff
        /*0418*/ 	.word	0x00000090
        /*041c*/ 	.short	0x010a
        /*041e*/ 	.byte	0x05
	.zero		1


	//   ....[51]....
        /*0420*/ 	.word	0x00002810
        /*0424*/ 	.word	0x00000000
        /*0428*/ 	.word	0x00000080
        /*042c*/ 	.short	0x010a
        /*042e*/ 	.byte	0xff
	.zero		1


	//   ....[52]....
        /*0430*/ 	.word	0x00002920
        /*0434*/ 	.word	0x00000000
        /*0438*/ 	.word	0x00000000
        /*043c*/ 	.short	0x0101
        /*043e*/ 	.byte	0xff
	.zero		1


	//   ....[53]....
        /*0440*/ 	.word	0x000029b0
        /*0444*/ 	.word	0x000000ff
        /*0448*/ 	.word	0x00000090
        /*044c*/ 	.short	0x0106
        /*044e*/ 	.byte	0x05
	.zero		1


	//   ....[54]....
        /*0450*/ 	.word	0x000029d0
        /*0454*/ 	.word	0x000000ff
        /*0458*/ 	.word	0x00000090
        /*045c*/ 	.short	0x010a
        /*045e*/ 	.byte	0x05
	.zero		1


	//   ....[55]....
        /*0460*/ 	.word	0x00002a60
        /*0464*/ 	.word	0x000000ff
        /*0468*/ 	.word	0x00000090
        /*046c*/ 	.short	0x0106
        /*046e*/ 	.byte	0x04
	.zero		1


	//   ....[56]....
        /*0470*/ 	.word	0x00002aa0
        /*0474*/ 	.word	0x00000000
        /*0478*/ 	.word	0x00000090
        /*047c*/ 	.short	0x010a
        /*047e*/ 	.byte	0xff
	.zero		1


	//   ....[57]....
        /*0480*/ 	.word	0x00002fa0
        /*0484*/ 	.word	0x00000000
        /*0488*/ 	.word	0x00000080
        /*048c*/ 	.short	0x010a
        /*048e*/ 	.byte	0xff
	.zero		1


	//   ....[58]....
        /*0490*/ 	.word	0x000030a0
        /*0494*/ 	.word	0x00000003
        /*0498*/ 	.word	0x00000000
        /*049c*/ 	.short	0x0101
        /*049e*/ 	.byte	0xff
	.zero		1


	//   ....[59]....
        /*04a0*/ 	.word	0x000030b0
        /*04a4*/ 	.word	0x000000ff
        /*04a8*/ 	.word	0x00000000
        /*04ac*/ 	.short	0x010a
        /*04ae*/ 	.byte	0x04
	.zero		1


	//   ....[60]....
        /*04b0*/ 	.word	0x00003130
        /*04b4*/ 	.word	0x000000ff
        /*04b8*/ 	.word	0x000000c0
        /*04bc*/ 	.short	0x010a
        /*04be*/ 	.byte	0x08
	.zero		1


	//   ....[61]....
        /*04c0*/ 	.word	0x00003210
        /*04c4*/ 	.word	0x000000ff
        /*04c8*/ 	.word	0x00000000
        /*04cc*/ 	.short	0x010a
        /*04ce*/ 	.byte	0x07
	.zero		1


	//   ....[62]....
        /*04d0*/ 	.word	0x00003350
        /*04d4*/ 	.word	0x000000ff
        /*04d8*/ 	.word	0x00000000
        /*04dc*/ 	.short	0x010a
        /*04de*/ 	.byte	0x04
	.zero		1


	//   ....[63]....
        /*04e0*/ 	.word	0x00003540
        /*04e4*/ 	.word	0x000000ff
        /*04e8*/ 	.word	0x00000000
        /*04ec*/ 	.short	0x010a
        /*04ee*/ 	.byte	0x05
	.zero		1


	//   ....[64]....
        /*04f0*/ 	.word	0x000035d0
        /*04f4*/ 	.word	0x000000ff
        /*04f8*/ 	.word	0x00000000
        /*04fc*/ 	.short	0x010a
        /*04fe*/ 	.byte	0x05
	.zero		1


	//   ....[65]....
        /*0500*/ 	.word	0x00003660
        /*0504*/ 	.word	0x000000ff
        /*0508*/ 	.word	0x00000000
        /*050c*/ 	.short	0x010a
        /*050e*/ 	.byte	0x05
	.zero		1


	//   ....[66]....
        /*0510*/ 	.word	0x000036f0
        /*0514*/ 	.word	0x000000ff
        /*0518*/ 	.word	0x00000000
        /*051c*/ 	.short	0x010a
        /*051e*/ 	.byte	0x07
	.zero		1


	//   ....[67]....
        /*0520*/ 	.word	0x00003b50
        /*0524*/ 	.word	0x00000000
        /*0528*/ 	.word	0x00000080
        /*052c*/ 	.short	0x010a
        /*052e*/ 	.byte	0xff
	.zero		1


	//   ....[68]....
        /*0530*/ 	.word	0x00003c10
        /*0534*/ 	.word	0x00000000
        /*0538*/ 	.word	0x00000000
        /*053c*/ 	.short	0x0101
        /*053e*/ 	.byte	0xff
	.zero		1


	//   ....[69]....
        /*0540*/ 	.word	0x00003f30
        /*0544*/ 	.word	0x000000ff
        /*0548*/ 	.word	0x00000078
        /*054c*/ 	.short	0x010a
        /*054e*/ 	.byte	0x07
	.zero		1


	//   ....[70]....
        /*0550*/ 	.word	0x00004120
        /*0554*/ 	.word	0x000000ff
        /*0558*/ 	.word	0x00000060
        /*055c*/ 	.short	0x010a
        /*055e*/ 	.byte	0x07
	.zero		1


	//   ....[71]....
        /*0560*/ 	.word	0x000042f0
        /*0564*/ 	.word	0x000000ff
        /*0568*/ 	.word	0x00000050
        /*056c*/ 	.short	0x010b
        /*056e*/ 	.byte	0x07
	.zero		1


	//   ....[72]....
        /*0570*/ 	.word	0x00004360
        /*0574*/ 	.word	0x000000ff
        /*0578*/ 	.word	0x00000000
        /*057c*/ 	.short	0x0101
        /*057e*/ 	.byte	0x08
	.zero		1


	//   ....[73]....
        /*0580*/ 	.word	0x00004390
        /*0584*/ 	.word	0x000000ff
        /*0588*/ 	.word	0x00000068
        /*058c*/ 	.short	0x010a
        /*058e*/ 	.byte	0x07
	.zero		1


	//   ....[74]....
        /*0590*/ 	.word	0x000045a0
        /*0594*/ 	.word	0x000000ff
        /*0598*/ 	.word	0x00000058
        /*059c*/ 	.short	0x010b
        /*059e*/ 	.byte	0x07
	.zero		1


	//   ....[75]....
        /*05a0*/ 	.word	0x000045c0
        /*05a4*/ 	.word	0x000000ff
        /*05a8*/ 	.word	0x00000000
        /*05ac*/ 	.short	0x0101
        /*05ae*/ 	.byte	0x0d
	.zero		1


	//   ....[76]....
        /*05b0*/ 	.word	0x000045f0
        /*05b4*/ 	.word	0x000000ff
        /*05b8*/ 	.word	0x00000060
        /*05bc*/ 	.short	0x010a
        /*05be*/ 	.byte	0x07
	.zero		1


	//   ....[77]....
        /*05c0*/ 	.word	0x00004630
        /*05c4*/ 	.word	0x00000000
        /*05c8*/ 	.word	0x00000068
        /*05cc*/ 	.short	0x010a
        /*05ce*/ 	.byte	0xff
	.zero		1


	//   ....[78]....
        /*05d0*/ 	.word	0x00004970
        /*05d4*/ 	.word	0x00000000
        /*05d8*/ 	.word	0x00000080
        /*05dc*/ 	.short	0x010a
        /*05de*/ 	.byte	0xff
	.zero		1


	//   ....[79]....
        /*05e0*/ 	.word	0x00004a80
        /*05e4*/ 	.word	0x00000000
        /*05e8*/ 	.word	0x00000000
        /*05ec*/ 	.short	0x0101
        /*05ee*/ 	.byte	0xff
	.zero		1


	//   ....[80]....
        /*05f0*/ 	.word	0x000054d0
        /*05f4*/ 	.word	0x00000000
        /*05f8*/ 	.word	0x00000050
        /*05fc*/ 	.short	0x010a
        /*05fe*/ 	.byte	0xff
	.zero		1


	//   ....[81]....
        /*0600*/ 	.word	0x00005540
        /*0604*/ 	.word	0x00000071
        /*0608*/ 	.word	0x000000a0
        /*060c*/ 	.short	0x010a
        /*060e*/ 	.byte	0xff
	.zero		1


	//   ....[82]....
        /*0610*/ 	.word	0x00005620
        /*0614*/ 	.word	0x00000000
        /*0618*/ 	.word	0x00000050
        /*061c*/ 	.short	0x010a
        /*061e*/ 	.byte	0xff
	.zero		1


	//   ....[83]....
        /*0620*/ 	.word	0x00005760
        /*0624*/ 	.word	0x00000000
        /*0628*/ 	.word	0x00000000
        /*062c*/ 	.short	0x0101
        /*062e*/ 	.byte	0xff
	.zero		1


	//   ....[84]....
        /*0630*/ 	.word	0x000057c0
        /*0634*/ 	.word	0x00000071
        /*0638*/ 	.word	0x000000a0
        /*063c*/ 	.short	0x010a
        /*063e*/ 	.byte	0xff
	.zero		1


	//   ....[85]....
        /*0640*/ 	.word	0x00006310
        /*0644*/ 	.word	0x00000020
        /*0648*/ 	.word	0x00000050
        /*064c*/ 	.short	0x010a
        /*064e*/ 	.byte	0xff
	.zero		1


	//   ....[86]....
        /*0650*/ 	.word	0x000063d0
        /*0654*/ 	.word	0x00000020
        /*0658*/ 	.word	0x00000050
        /*065c*/ 	.short	0x010a
        /*065e*/ 	.byte	0xff
	.zero		1


	//   ....[87]....
        /*0660*/ 	.word	0x000064f0
        /*0664*/ 	.word	0x00000003
        /*0668*/ 	.word	0x00000000
        /*066c*/ 	.short	0x0101
        /*066e*/ 	.byte	0xff
	.zero		1


	//   ....[88]....
        /*0670*/ 	.word	0x00006930
        /*0674*/ 	.word	0x000000ff
        /*0678*/ 	.word	0x00000000
        /*067c*/ 	.short	0x0101
        /*067e*/ 	.byte	0x05
	.zero		1


	//   ....[89]....
        /*0680*/ 	.word	0x00007170
        /*0684*/ 	.word	0x00000003
        /*0688*/ 	.word	0x000000f0
        /*068c*/ 	.short	0x010a
        /*068e*/ 	.byte	0xff
	.zero		1


	//   ....[90]....
        /*0690*/ 	.word	0x000071d0
        /*0694*/ 	.word	0x00000002
        /*0698*/ 	.word	0x00000028
        /*069c*/ 	.short	0x010a
        /*069e*/ 	.byte	0xff
	.zero		1


	//   ....[91]....
        /*06a0*/ 	.word	0x00007230
        /*06a4*/ 	.word	0x00000002
        /*06a8*/ 	.word	0x00000028
        /*06ac*/ 	.short	0x010a
        /*06ae*/ 	.byte	0xff
	.zero		1


	//   ....[92]....
        /*06b0*/ 	.word	0x00007280
        /*06b4*/ 	.word	0x00000002
        /*06b8*/ 	.word	0x00000080
        /*06bc*/ 	.short	0x010a
        /*06be*/ 	.byte	0xff
	.zero		1


	//   ....[93]....
        /*06c0*/ 	.word	0x000072e0
        /*06c4*/ 	.word	0x00000000
        /*06c8*/ 	.word	0x00000000
        /*06cc*/ 	.short	0x010a
        /*06ce*/ 	.byte	0xff
	.zero		1


	//   ....[94]....
        /*06d0*/ 	.word	0x00007340
        /*06d4*/ 	.word	0x00000000
        /*06d8*/ 	.word	0x00000000
        /*06dc*/ 	.short	0x010a
        /*06de*/ 	.byte	0xff
	.zero		1


	//   ....[95]....
        /*06e0*/ 	.word	0x000073a0
        /*06e4*/ 	.word	0x00000000
        /*06e8*/ 	.word	0x00000000
        /*06ec*/ 	.short	0x010a
        /*06ee*/ 	.byte	0xff
	.zero		1


	//   ....[96]....
        /*06f0*/ 	.word	0x00007400
        /*06f4*/ 	.word	0x00000000
        /*06f8*/ 	.word	0x00000000
        /*06fc*/ 	.short	0x010a
        /*06fe*/ 	.byte	0xff
	.zero		1


	//   ....[97]....
        /*0700*/ 	.word	0x00007450
        /*0704*/ 	.word	0x00000000
        /*0708*/ 	.word	0x000000e0
        /*070c*/ 	.short	0x010a
        /*070e*/ 	.byte	0xff
	.zero		1


	//   ....[98]....
        /*0710*/ 	.word	0x000074b0
        /*0714*/ 	.word	0x00000000
        /*0718*/ 	.word	0x00000090
        /*071c*/ 	.short	0x010a
        /*071e*/ 	.byte	0xff
	.zero		1


	//   ....[99]....
        /*0720*/ 	.word	0x00007500
        /*0724*/ 	.word	0x00000000
        /*0728*/ 	.word	0x00000080
        /*072c*/ 	.short	0x010a
        /*072e*/ 	.byte	0xff
	.zero		1


	//   ....[100]....
        /*0730*/ 	.word	0x00007560
        /*0734*/ 	.word	0x00000000
        /*0738*/ 	.word	0x00000090
        /*073c*/ 	.short	0x010a
        /*073e*/ 	.byte	0xff
	.zero		1


	//   ....[101]....
        /*0740*/ 	.word	0x000075b0
        /*0744*/ 	.word	0x00000000
        /*0748*/ 	.word	0x00000080
        /*074c*/ 	.short	0x010a
        /*074e*/ 	.byte	0xff
	.zero		1


	//   ....[102]....
        /*0750*/ 	.word	0x00007610
        /*0754*/ 	.word	0x00000003
        /*0758*/ 	.word	0x000000c0
        /*075c*/ 	.short	0x010a
        /*075e*/ 	.byte	0xff
	.zero		1


	//   ....[103]....
        /*0760*/ 	.word	0x00007670
        /*0764*/ 	.word	0x00000000
        /*0768*/ 	.word	0x00000000
        /*076c*/ 	.short	0x010a
        /*076e*/ 	.byte	0xff
	.zero		1


	//   ....[104]....
        /*0770*/ 	.word	0x000076d0
        /*0774*/ 	.word	0x00000000
        /*0778*/ 	.word	0x00000000
        /*077c*/ 	.short	0x010a
        /*077e*/ 	.byte	0xff
	.zero		1


	//   ....[105]....
        /*0780*/ 	.word	0x00007730
        /*0784*/ 	.word	0x00000000
        /*0788*/ 	.word	0x00000000
        /*078c*/ 	.short	0x010a
        /*078e*/ 	.byte	0xff
	.zero		1


	//   ....[106]....
        /*0790*/ 	.word	0x00007790
        /*0794*/ 	.word	0x00000000
        /*0798*/ 	.word	0x00000000
        /*079c*/ 	.short	0x010a
        /*079e*/ 	.byte	0xff
	.zero		1


	//   ....[107]....
        /*07a0*/ 	.word	0x000077f0
        /*07a4*/ 	.word	0x00000000
        /*07a8*/ 	.word	0x00000000
        /*07ac*/ 	.short	0x010a
        /*07ae*/ 	.byte	0xff
	.zero		1


	//   ....[108]....
        /*07b0*/ 	.word	0x00007840
        /*07b4*/ 	.word	0x00000000
        /*07b8*/ 	.word	0x00000080
        /*07bc*/ 	.short	0x010a
        /*07be*/ 	.byte	0xff
	.zero		1


	//   ....[109]....
        /*07c0*/ 	.word	0x000078a0
        /*07c4*/ 	.word	0x00000000
        /*07c8*/ 	.word	0x00000078
        /*07cc*/ 	.short	0x010a
        /*07ce*/ 	.byte	0xff
	.zero		1


	//   ....[110]....
        /*07d0*/ 	.word	0x00007900
        /*07d4*/ 	.word	0x00000003
        /*07d8*/ 	.word	0x00000060
        /*07dc*/ 	.short	0x010a
        /*07de*/ 	.byte	0xff
	.zero		1


	//   ....[111]....
        /*07e0*/ 	.word	0x00007960
        /*07e4*/ 	.word	0x00000003
        /*07e8*/ 	.word	0x00000068
        /*07ec*/ 	.short	0x010a
        /*07ee*/ 	.byte	0xff
	.zero		1


	//   ....[112]....
        /*07f0*/ 	.word	0x000079c0
        /*07f4*/ 	.word	0x00000000
        /*07f8*/ 	.word	0x00000060
        /*07fc*/ 	.short	0x010a
        /*07fe*/ 	.byte	0xff
	.zero		1


	//   ....[113]....
        /*0800*/ 	.word	0x00007a10
        /*0804*/ 	.word	0x00000000
        /*0808*/ 	.word	0x00000080
        /*080c*/ 	.short	0x010a
        /*080e*/ 	.byte	0xff
	.zero		1


	//   ....[114]....
        /*0810*/ 	.word	0x00007a60
        /*0814*/ 	.word	0x00000000
        /*0818*/ 	.word	0x00000050
        /*081c*/ 	.short	0x010a
        /*081e*/ 	.byte	0xff
	.zero		1


	//   ....[115]....
        /*0820*/ 	.word	0x00007ab0
        /*0824*/ 	.word	0x00000071
        /*0828*/ 	.word	0x000000a0
        /*082c*/ 	.short	0x010a
        /*082e*/ 	.byte	0xff
	.zero		1


	//   ....[116]....
        /*0830*/ 	.word	0x00007b00
        /*0834*/ 	.word	0x00000020
        /*0838*/ 	.word	0x00000050
        /*083c*/ 	.short	0x010a
        /*083e*/ 	.byte	0xff
	.zero		1


	//----- nvinfo : EIATTR_NUM_MBARRIERS
	.align		4
.L_47:
        /*0840*/ 	.byte	0x03, 0x38
        /*0842*/ 	.short	0x0020


	//----- nvinfo : EIATTR_EXIT_INSTR_OFFSETS
	.align		4
        /*0844*/ 	.byte	0x04, 0x1c
        /*0846*/ 	.short	(.L_49 - .L_48)


	//   ....[0]....
.L_48:
        /*0848*/ 	.word	0x00002580


	//   ....[1]....
        /*084c*/ 	.word	0x00002a70


	//   ....[2]....
        /*0850*/ 	.word	0x00002ad0


	//   ....[3]....
        /*0854*/ 	.word	0x00003950


	//   ....[4]....
        /*0858*/ 	.word	0x00004660


	//   ....[5]....
        /*085c*/ 	.word	0x000046a0


	//   ....[6]....
        /*0860*/ 	.word	0x00007160


	//----- nvinfo : EIATTR_MAX_THREADS
	.align		4
.L_49:
        /*0864*/ 	.byte	0x04, 0x05
        /*0866*/ 	.short	(.L_51 - .L_50)
.L_50:
        /*0868*/ 	.word	0x00000100
        /*086c*/ 	.word	0x00000001
        /*0870*/ 	.word	0x00000001


	//----- nvinfo : EIATTR_CRS_STACK_SIZE
	.align		4
.L_51:
        /*0874*/ 	.byte	0x04, 0x1e
        /*0876*/ 	.short	(.L_53 - .L_52)
.L_52:
        /*0878*/ 	.word	0x00000000


	//----- nvinfo : EIATTR_CBANK_PARAM_SIZE
	.align		4
.L_53:
        /*087c*/ 	.byte	0x03, 0x19
        /*087e*/ 	.short	0x0800


	//----- nvinfo : EIATTR_PARAM_CBANK
	.align		4
        /*0880*/ 	.byte	0x04, 0x0a
        /*0882*/ 	.short	(.L_55 - .L_54)
	.align		4
.L_54:
        /*0884*/ 	.word	index@(.nv.constant0._ZN7cutlass13device_kernelINS_4gemm6kernel13GemmUniversalIN4cute5tupleIJiiiiEEENS1_10collective13CollectiveMmaINS1_35MainloopSm100TmaUmmaWarpSpecializedILi5ELi2ELi4ENS5_IJNS4_1CILi1EEESB_SB_EEEEENS5_IJNSA_ILi64EEENSA_ILi128EEESE_EEENS_12float_e4m3_tENS5_IJlSB_lEEESH_SI_NS4_8TiledMMAINS4_8MMA_AtomIJNS4_10MMA_TraitsINS4_19SM100_MMA_F8F6F4_SSEJSH_SH_fSE_SF_NS4_17integral_constantINS4_4UMMA5MajorELSP_0EEESQ_NSN_INSO_7ScaleInELSR_0EEESS_EEEEEENS4_6LayoutISC_NS5_IJNSA_ILi0EEESW_SW_EEEEENS5_IJNS4_10UnderscoreESZ_SZ_EEEEENS4_13SM90_TMA_LOADENS4_14ComposedLayoutINS4_7SwizzleILi2ELi4ELi3EEENS4_18smem_ptr_flag_bitsILi8EEENSV_INS5_IJNSA_ILi8EEESE_EEENS5_IJSE_SB_EEEEEEEvNS4_8identityES12_S1C_vS1D_EENS_8epilogue10collective18CollectiveEpilogueINS1F_23Sm100TmaWarpSpecializedILi2ELi2ELi32ELb0ELb0EEEJSG_NS5_IJNSV_ISE_SB_EES1K_EEESH_SI_SH_SI_NS1F_6fusion15FusionCallbacksIS1J_NS1M_17LinearCombinationISH_fSH_fLNS_15FloatRoundStyleE2EEESG_S1L_JEEENS4_5SM1004TMEM4LOAD26SM100_TMEM_LOAD_16dp32b32xES12_S1C_NS4_39AutoVectorizingCopyWithAssumedAlignmentILi128EEENS4_14SM90_TMA_STOREES1C_S1X_S1X_EEEvvEEEEvNT_6ParamsE)
        /*0888*/ 	.short	0x0380
        /*088a*/ 	.short	0x0800


	//----- nvinfo : EIATTR_SW_WAR
	.align		4
.L_55:
        /*088c*/ 	.byte	0x04, 0x36
        /*088e*/ 	.short	(.L_57 - .L_56)
.L_56:
        /*0890*/ 	.word	0x00000008
.L_57:


//--------------------- .nv.callgraph             --------------------------
	.section	.nv.callgraph,"",@"SHT_CUDA_CALLGRAPH"
	.align	4
	.sectionentsize	8
	.align		4
        /*0000*/ 	.word	0x00000000
	.align		4
        /*0004*/ 	.word	0xffffffff
	.align		4
        /*0008*/ 	.word	index@(_ZN7cutlass13device_kernelINS_4gemm6kernel13GemmUniversalIN4cute5tupleIJiiiiEEENS1_10collective13CollectiveMmaINS1_35MainloopSm100TmaUmmaWarpSpecializedILi5ELi2ELi4ENS5_IJNS4_1CILi1EEESB_SB_EEEEENS5_IJNSA_ILi64EEENSA_ILi128EEESE_EEENS_12float_e4m3_tENS5_IJlSB_lEEESH_SI_NS4_8TiledMMAINS4_8MMA_AtomIJNS4_10MMA_TraitsINS4_19SM100_MMA_F8F6F4_SSEJSH_SH_fSE_SF_NS4_17integral_constantINS4_4UMMA5MajorELSP_0EEESQ_NSN_INSO_7ScaleInELSR_0EEESS_EEEEEENS4_6LayoutISC_NS5_IJNSA_ILi0EEESW_SW_EEEEENS5_IJNS4_10UnderscoreESZ_SZ_EEEEENS4_13SM90_TMA_LOADENS4_14ComposedLayoutINS4_7SwizzleILi2ELi4ELi3EEENS4_18smem_ptr_flag_bitsILi8EEENSV_INS5_IJNSA_ILi8EEESE_EEENS5_IJSE_SB_EEEEEEEvNS4_8identityES12_S1C_vS1D_EENS_8epilogue10collective18CollectiveEpilogueINS1F_23Sm100TmaWarpSpecializedILi2ELi2ELi32ELb0ELb0EEEJSG_NS5_IJNSV_ISE_SB_EES1K_EEESH_SI_SH_SI_NS1F_6fusion15FusionCallbacksIS1J_NS1M_17LinearCombinationISH_fSH_fLNS_15FloatRoundStyleE2EEESG_S1L_JEEENS4_5SM1004TMEM4LOAD26SM100_TMEM_LOAD_16dp32b32xES12_S1C_NS4_39AutoVectorizingCopyWithAssumedAlignmentILi128EEENS4_14SM90_TMA_STOREES1C_S1X_S1X_EEEvvEEEEvNT_6ParamsE)
	.align		4
        /*000c*/ 	.word	index@(__assertfail)
	.align		4
        /*0010*/ 	.word	0x00000000
	.align		4
        /*0014*/ 	.word	0xfffffffe
	.align		4
        /*0018*/ 	.word	0x00000000
	.align		4
        /*001c*/ 	.word	0xfffffffd
	.align		4
        /*0020*/ 	.word	0x00000000
	.align		4
        /*0024*/ 	.word	0xfffffffc


//--------------------- .nv.constant4             --------------------------
	.section	.nv.constant4,"a",@progbits
	.align	8
	.align		8
.nv.constant4:
        /*0000*/ 	.dword	__assertfail
	.align		8
        /*0008*/ 	.dword	__unnamed_1
	.align		8
        /*0010*/ 	.dword	__unnamed_2
	.align		8
        /*0018*/ 	.dword	_ZN40_INTERNAL_21f440d9_4_k_cu_3f306005_236644cuda3std3__45__cpo5beginE
	.align		8
        /*0020*/ 	.dword	_ZN40_INTERNAL_21f440d9_4_k_cu_3f306005_236644cuda3std3__45__cpo3endE
	.align		8
        /*0028*/ 	.dword	_ZN40_INTERNAL_21f440d9_4_k_cu_3f306005_236644cuda3std3__45__cpo6cbeginE
	.align		8
        /*0030*/ 	.dword	_ZN40_INTERNAL_21f440d9_4_k_cu_3f306005_236644cuda3std3__45__cpo4cendE
	.align		8
        /*0038*/ 	.dword	_ZN40_INTERNAL_21f440d9_4_k_cu_3f306005_236644cuda3std3__442_GLOBAL__N__21f440d9_4_k_cu_3f306005_236646ignoreE
	.align		8
        /*0040*/ 	.dword	_ZN40_INTERNAL_21f440d9_4_k_cu_3f306005_236644cuda3std3__419piecewise_constructE
	.align		8
        /*0048*/ 	.dword	_ZN40_INTERNAL_21f440d9_4_k_cu_3f306005_236644cuda3std3__48in_placeE
	.align		8
        /*0050*/ 	.dword	_ZN40_INTERNAL_21f440d9_4_k_cu_3f306005_236644cuda3std6ranges3__45__cpo4swapE
	.align		8
        /*0058*/ 	.dword	_ZN40_INTERNAL_21f440d9_4_k_cu_3f306005_236644cuda3std6ranges3__45__cpo9iter_moveE
	.align		8
        /*0060*/ 	.dword	_ZN40_INTERNAL_21f440d9_4_k_cu_3f306005_236644cute7productE
	.align		8
        /*0068*/ 	.dword	_ZN40_INTERNAL_21f440d9_4_k_cu_3f306005_236644cute1_E
	.align		8
        /*0070*/ 	.dword	$str$25
	.align		8
        /*0078*/ 	.dword	$str$26
	.align		8
        /*0080*/ 	.dword	$str$27
	.align		8
        /*0088*/ 	.dword	$str$28


//--------------------- .text._ZN7cutlass13device_kernelINS_4gemm6kernel13GemmUniversalIN4cute5tupleIJiiiiEEENS1_10collective13CollectiveMmaINS1_35MainloopSm100TmaUmmaWarpSpecializedILi5ELi2ELi4ENS5_IJNS4_1CILi1EEESB_SB_EEEEENS5_IJNSA_ILi64EEENSA_ILi128EEESE_EEENS_12float_e4m3_tENS5_IJlSB_lEEESH_SI_NS4_8TiledMMAINS4_8MMA_AtomIJNS4_10MMA_TraitsINS4_19SM100_MMA_F8F6F4_SSEJSH_SH_fSE_SF_NS4_17integral_constantINS4_4UMMA5MajorELSP_0EEESQ_NSN_INSO_7ScaleInELSR_0EEESS_EEEEEENS4_6LayoutISC_NS5_IJNSA_ILi0EEESW_SW_EEEEENS5_IJNS4_10UnderscoreESZ_SZ_EEEEENS4_13SM90_TMA_LOADENS4_14ComposedLayoutINS4_7SwizzleILi2ELi4ELi3EEENS4_18smem_ptr_flag_bitsILi8EEENSV_INS5_IJNSA_ILi8EEESE_EEENS5_IJSE_SB_EEEEEEEvNS4_8identityES12_S1C_vS1D_EENS_8epilogue10collective18CollectiveEpilogueINS1F_23Sm100TmaWarpSpecializedILi2ELi2ELi32ELb0ELb0EEEJSG_NS5_IJNSV_ISE_SB_EES1K_EEESH_SI_SH_SI_NS1F_6fusion15FusionCallbacksIS1J_NS1M_17LinearCombinationISH_fSH_fLNS_15FloatRoundStyleE2EEESG_S1L_JEEENS4_5SM1004TMEM4LOAD26SM100_TMEM_LOAD_16dp32b32xES12_S1C_NS4_39AutoVectorizingCopyWithAssumedAlignmentILi128EEENS4_14SM90_TMA_STOREES1C_S1X_S1X_EEEvvEEEEvNT_6ParamsE --------------------------
	.section	.text._ZN7cutlass13device_kernelINS_4gemm6kernel13GemmUniversalIN4cute5tupleIJiiiiEEENS1_10collective13CollectiveMmaINS1_35MainloopSm100TmaUmmaWarpSpecializedILi5ELi2ELi4ENS5_IJNS4_1CILi1EEESB_SB_EEEEENS5_IJNSA_ILi64EEENSA_ILi128EEESE_EEENS_12float_e4m3_tENS5_IJlSB_lEEESH_SI_NS4_8TiledMMAINS4_8MMA_AtomIJNS4_10MMA_TraitsINS4_19SM100_MMA_F8F6F4_SSEJSH_SH_fSE_SF_NS4_17integral_constantINS4_4UMMA5MajorELSP_0EEESQ_NSN_INSO_7ScaleInELSR_0EEESS_EEEEEENS4_6LayoutISC_NS5_IJNSA_ILi0EEESW_SW_EEEEENS5_IJNS4_10UnderscoreESZ_SZ_EEEEENS4_13SM90_TMA_LOADENS4_14ComposedLayoutINS4_7SwizzleILi2ELi4ELi3EEENS4_18smem_ptr_flag_bitsILi8EEENSV_INS5_IJNSA_ILi8EEESE_EEENS5_IJSE_SB_EEEEEEEvNS4_8identityES12_S1C_vS1D_EENS_8epilogue10collective18CollectiveEpilogueINS1F_23Sm100TmaWarpSpecializedILi2ELi2ELi32ELb0ELb0EEEJSG_NS5_IJNSV_ISE_SB_EES1K_EEESH_SI_SH_SI_NS1F_6fusion15FusionCallbacksIS1J_NS1M_17LinearCombinationISH_fSH_fLNS_15FloatRoundStyleE2EEESG_S1L_JEEENS4_5SM1004TMEM4LOAD26SM100_TMEM_LOAD_16dp32b32xES12_S1C_NS4_39AutoVectorizingCopyWithAssumedAlignmentILi128EEENS4_14SM90_TMA_STOREES1C_S1X_S1X_EEEvvEEEEvNT_6ParamsE,"ax",@progbits
	.align	128
.text._ZN7cutlass13device_kernelINS_4gemm6kernel13GemmUniversalIN4cute5tupleIJiiiiEEENS1_10collective13CollectiveMmaINS1_35MainloopSm100TmaUmmaWarpSpecializedILi5ELi2ELi4ENS5_IJNS4_1CILi1EEESB_SB_EEEEENS5_IJNSA_ILi64EEENSA_ILi128EEESE_EEENS_12float_e4m3_tENS5_IJlSB_lEEESH_SI_NS4_8TiledMMAINS4_8MMA_AtomIJNS4_10MMA_TraitsINS4_19SM100_MMA_F8F6F4_SSEJSH_SH_fSE_SF_NS4_17integral_constantINS4_4UMMA5MajorELSP_0EEESQ_NSN_INSO_7ScaleInELSR_0EEESS_EEEEEENS4_6LayoutISC_NS5_IJNSA_ILi0EEESW_SW_EEEEENS5_IJNS4_10UnderscoreESZ_SZ_EEEEENS4_13SM90_TMA_LOADENS4_14ComposedLayoutINS4_7SwizzleILi2ELi4ELi3EEENS4_18smem_ptr_flag_bitsILi8EEENSV_INS5_IJNSA_ILi8EEESE_EEENS5_IJSE_SB_EEEEEEEvNS4_8identityES12_S1C_vS1D_EENS_8epilogue10collective18CollectiveEpilogueINS1F_23Sm100TmaWarpSpecializedILi2ELi2ELi32ELb0ELb0EEEJSG_NS5_IJNSV_ISE_SB_EES1K_EEESH_SI_SH_SI_NS1F_6fusion15FusionCallbacksIS1J_NS1M_17LinearCombinationISH_fSH_fLNS_15FloatRoundStyleE2EEESG_S1L_JEEENS4_5SM1004TMEM4LOAD26SM100_TMEM_LOAD_16dp32b32xES12_S1C_NS4_39AutoVectorizingCopyWithAssumedAlignmentILi128EEENS4_14SM90_TMA_STOREES1C_S1X_S1X_EEEvvEEEEvNT_6ParamsE:
        .type           _ZN7cutlass13device_kernelINS_4gemm6kernel13GemmUniversalIN4cute5tupleIJiiiiEEENS1_10collective13CollectiveMmaINS1_35MainloopSm100TmaUmmaWarpSpecializedILi5ELi2ELi4ENS5_IJNS4_1CILi1EEESB_SB_EEEEENS5_IJNSA_ILi64EEENSA_ILi128EEESE_EEENS_12float_e4m3_tENS5_IJlSB_lEEESH_SI_NS4_8TiledMMAINS4_8MMA_AtomIJNS4_10MMA_TraitsINS4_19SM100_MMA_F8F6F4_SSEJSH_SH_fSE_SF_NS4_17integral_constantINS4_4UMMA5MajorELSP_0EEESQ_NSN_INSO_7ScaleInELSR_0EEESS_EEEEEENS4_6LayoutISC_NS5_IJNSA_ILi0EEESW_SW_EEEEENS5_IJNS4_10UnderscoreESZ_SZ_EEEEENS4_13SM90_TMA_LOADENS4_14ComposedLayoutINS4_7SwizzleILi2ELi4ELi3EEENS4_18smem_ptr_flag_bitsILi8EEENSV_INS5_IJNSA_ILi8EEESE_EEENS5_IJSE_SB_EEEEEEEvNS4_8identityES12_S1C_vS1D_EENS_8epilogue10collective18CollectiveEpilogueINS1F_23Sm100TmaWarpSpecializedILi2ELi2ELi32ELb0ELb0EEEJSG_NS5_IJNSV_ISE_SB_EES1K_EEESH_SI_SH_SI_NS1F_6fusion15FusionCallbacksIS1J_NS1M_17LinearCombinationISH_fSH_fLNS_15FloatRoundStyleE2EEESG_S1L_JEEENS4_5SM1004TMEM4LOAD26SM100_TMEM_LOAD_16dp32b32xES12_S1C_NS4_39AutoVectorizingCopyWithAssumedAlignmentILi128EEENS4_14SM90_TMA_STOREES1C_S1X_S1X_EEEvvEEEEvNT_6ParamsE,@function
        .size           _ZN7cutlass13device_kernelINS_4gemm6kernel13GemmUniversalIN4cute5tupleIJiiiiEEENS1_10collective13CollectiveMmaINS1_35MainloopSm100TmaUmmaWarpSpecializedILi5ELi2ELi4ENS5_IJNS4_1CILi1EEESB_SB_EEEEENS5_IJNSA_ILi64EEENSA_ILi128EEESE_EEENS_12float_e4m3_tENS5_IJlSB_lEEESH_SI_NS4_8TiledMMAINS4_8MMA_AtomIJNS4_10MMA_TraitsINS4_19SM100_MMA_F8F6F4_SSEJSH_SH_fSE_SF_NS4_17integral_constantINS4_4UMMA5MajorELSP_0EEESQ_NSN_INSO_7ScaleInELSR_0EEESS_EEEEEENS4_6LayoutISC_NS5_IJNSA_ILi0EEESW_SW_EEEEENS5_IJNS4_10UnderscoreESZ_SZ_EEEEENS4_13SM90_TMA_LOADENS4_14ComposedLayoutINS4_7SwizzleILi2ELi4ELi3EEENS4_18smem_ptr_flag_bitsILi8EEENSV_INS5_IJNSA_ILi8EEESE_EEENS5_IJSE_SB_EEEEEEEvNS4_8identityES12_S1C_vS1D_EENS_8epilogue10collective18CollectiveEpilogueINS1F_23Sm100TmaWarpSpecializedILi2ELi2ELi32ELb0ELb0EEEJSG_NS5_IJNSV_ISE_SB_EES1K_EEESH_SI_SH_SI_NS1F_6fusion15FusionCallbacksIS1J_NS1M_17LinearCombinationISH_fSH_fLNS_15FloatRoundStyleE2EEESG_S1L_JEEENS4_5SM1004TMEM4LOAD26SM100_TMEM_LOAD_16dp32b32xES12_S1C_NS4_39AutoVectorizingCopyWithAssumedAlignmentILi128EEENS4_14SM90_TMA_STOREES1C_S1X_S1X_EEEvvEEEEvNT_6ParamsE,(.L_x_145 - _ZN7cutlass13device_kernelINS_4gemm6kernel13GemmUniversalIN4cute5tupleIJiiiiEEENS1_10collective13CollectiveMmaINS1_35MainloopSm100TmaUmmaWarpSpecializedILi5ELi2ELi4ENS5_IJNS4_1CILi1EEESB_SB_EEEEENS5_IJNSA_ILi64EEENSA_ILi128EEESE_EEENS_12float_e4m3_tENS5_IJlSB_lEEESH_SI_NS4_8TiledMMAINS4_8MMA_AtomIJNS4_10MMA_TraitsINS4_19SM100_MMA_F8F6F4_SSEJSH_SH_fSE_SF_NS4_17integral_constantINS4_4UMMA5MajorELSP_0EEESQ_NSN_INSO_7ScaleInELSR_0EEESS_EEEEEENS4_6LayoutISC_NS5_IJNSA_ILi0EEESW_SW_EEEEENS5_IJNS4_10UnderscoreESZ_SZ_EEEEENS4_13SM90_TMA_LOADENS4_14ComposedLayoutINS4_7SwizzleILi2ELi4ELi3EEENS4_18smem_ptr_flag_bitsILi8EEENSV_INS5_IJNSA_ILi8EEESE_EEENS5_IJSE_SB_EEEEEEEvNS4_8identityES12_S1C_vS1D_EENS_8epilogue10collective18CollectiveEpilogueINS1F_23Sm100TmaWarpSpecializedILi2ELi2ELi32ELb0ELb0EEEJSG_NS5_IJNSV_ISE_SB_EES1K_EEESH_SI_SH_SI_NS1F_6fusion15FusionCallbacksIS1J_NS1M_17LinearCombinationISH_fSH_fLNS_15FloatRoundStyleE2EEESG_S1L_JEEENS4_5SM1004TMEM4LOAD26SM100_TMEM_LOAD_16dp32b32xES12_S1C_NS4_39AutoVectorizingCopyWithAssumedAlignmentILi128EEENS4_14SM90_TMA_STOREES1C_S1X_S1X_EEEvvEEEEvNT_6ParamsE)
        .other          _ZN7cutlass13device_kernelINS_4gemm6kernel13GemmUniversalIN4cute5tupleIJiiiiEEENS1_10collective13CollectiveMmaINS1_35MainloopSm100TmaUmmaWarpSpecializedILi5ELi2ELi4ENS5_IJNS4_1CILi1EEESB_SB_EEEEENS5_IJNSA_ILi64EEENSA_ILi128EEESE_EEENS_12float_e4m3_tENS5_IJlSB_lEEESH_SI_NS4_8TiledMMAINS4_8MMA_AtomIJNS4_10MMA_TraitsINS4_19SM100_MMA_F8F6F4_SSEJSH_SH_fSE_SF_NS4_17integral_constantINS4_4UMMA5MajorELSP_0EEESQ_NSN_INSO_7ScaleInELSR_0EEESS_EEEEEENS4_6LayoutISC_NS5_IJNSA_ILi0EEESW_SW_EEEEENS5_IJNS4_10UnderscoreESZ_SZ_EEEEENS4_13SM90_TMA_LOADENS4_14ComposedLayoutINS4_7SwizzleILi2ELi4ELi3EEENS4_18smem_ptr_flag_bitsILi8EEENSV_INS5_IJNSA_ILi8EEESE_EEENS5_IJSE_SB_EEEEEEEvNS4_8identityES12_S1C_vS1D_EENS_8epilogue10collective18CollectiveEpilogueINS1F_23Sm100TmaWarpSpecializedILi2ELi2ELi32ELb0ELb0EEEJSG_NS5_IJNSV_ISE_SB_EES1K_EEESH_SI_SH_SI_NS1F_6fusion15FusionCallbacksIS1J_NS1M_17LinearCombinationISH_fSH_fLNS_15FloatRoundStyleE2EEESG_S1L_JEEENS4_5SM1004TMEM4LOAD26SM100_TMEM_LOAD_16dp32b32xES12_S1C_NS4_39AutoVectorizingCopyWithAssumedAlignmentILi128EEENS4_14SM90_TMA_STOREES1C_S1X_S1X_EEEvvEEEEvNT_6ParamsE,@"STO_CUDA_ENTRY STV_DEFAULT"
_ZN7cutlass13device_kernelINS_4gemm6kernel13GemmUniversalIN4cute5tupleIJiiiiEEENS1_10collective13CollectiveMmaINS1_35MainloopSm100TmaUmmaWarpSpecializedILi5ELi2ELi4ENS5_IJNS4_1CILi1EEESB_SB_EEEEENS5_IJNSA_ILi64EEENSA_ILi128EEESE_EEENS_12float_e4m3_tENS5_IJlSB_lEEESH_SI_NS4_8TiledMMAINS4_8MMA_AtomIJNS4_10MMA_TraitsINS4_19SM100_MMA_F8F6F4_SSEJSH_SH_fSE_SF_NS4_17integral_constantINS4_4UMMA5MajorELSP_0EEESQ_NSN_INSO_7ScaleInELSR_0EEESS_EEEEEENS4_6LayoutISC_NS5_IJNSA_ILi0EEESW_SW_EEEEENS5_IJNS4_10UnderscoreESZ_SZ_EEEEENS4_13SM90_TMA_LOADENS4_14ComposedLayoutINS4_7SwizzleILi2ELi4ELi3EEENS4_18smem_ptr_flag_bitsILi8EEENSV_INS5_IJNSA_ILi8EEESE_EEENS5_IJSE_SB_EEEEEEEvNS4_8identityES12_S1C_vS1D_EENS_8epilogue10collective18CollectiveEpilogueINS1F_23Sm100TmaWarpSpecializedILi2ELi2ELi32ELb0ELb0EEEJSG_NS5_IJNSV_ISE_SB_EES1K_EEESH_SI_SH_SI_NS1F_6fusion15FusionCallbacksIS1J_NS1M_17LinearCombinationISH_fSH_fLNS_15FloatRoundStyleE2EEESG_S1L_JEEENS4_5SM1004TMEM4LOAD26SM100_TMEM_LOAD_16dp32b32xES12_S1C_NS4_39AutoVectorizingCopyWithAssumedAlignmentILi128EEENS4_14SM90_TMA_STOREES1C_S1X_S1X_EEEvvEEEEvNT_6ParamsE:
[----:B------:R-:W1:Y:S01]  /*0000*/  LDC R1, c[0x0][0x37c] ;  /* 0x0000df00ff017b82 */ /* 0x000e620000000800 */
[----:B------:R-:W2:Y:S01]  /*0010*/  S2R R108, SR_TID.X ;  /* 0x00000000006c7919 */ /* 0x000ea20000002100 */
[----:B------:R-:W3:Y:S01]  /*0020*/  LDCU.64 UR4, c[0x0][0x890] ;  /* 0x00011200ff0477ac */ /* 0x000ee20008000a00 */
[----:B------:R-:W-:Y:S02]  /*0030*/  PRMT R95, RZ, 0x7610, R95 ;  /* 0x00007610ff5f7816 */ /* 0x000fe4000000005f */
[----:B------:R-:W-:Y:S01]  /*0040*/  ELECT P5, URZ, PT ;  /* 0x0000000000ff782f */ /* 0x000fe200038a0000 */
[----:B------:R-:W4:Y:S01]  /*0050*/  LDCU.64 UR46, c[0x0][0x358] ;  /* 0x00006b00ff2e77ac */ /* 0x000f220008000a00 */
[----:B---3--:R-:W-:-:S04]  /*0060*/  UISETP.NE.U32.AND UP0, UPT, UR4, URZ, UPT ;  /* 0x000000ff0400728c */ /* 0x008fc8000bf05070 */
[----:B------:R-:W-:Y:S01]  /*0070*/  UISETP.NE.AND.EX UP0, UPT, UR5, URZ, UPT, UP0 ;  /* 0x000000ff0500728c */ /* 0x000fe2000bf05300 */
[----:B--2---:R-:W-:-:S05]  /*0080*/  SHF.R.U32.HI R101, RZ, 0x5, R108 ;  /* 0x00000005ff657819 */ /* 0x004fca000001166c */
[----:B------:R-:W2:Y:S02]  /*0090*/  SHFL.IDX PT, R0, R101, RZ, 0x1f ;  /* 0x00001fff65007589 */ /* 0x000ea400000e0000 */
[----:B--2---:R-:W-:Y:S01]  /*00a0*/  R2UR UR8, R0 ;  /* 0x00000000000872ca */ /* 0x004fe200000e0000 */
[----:B-1--4-:R-:W-:-:S14]  /*00b0*/  BRA.U UP0, `(.L_x_0) ;  /* 0x00000001002c7547 */ /* 0x012fdc000b800000 */
[----:B------:R-:W1:Y:S02]  /*00c0*/  LDCU.64 UR6, c[0x0][0x888] ;  /* 0x00011100ff0677ac */ /* 0x000e640008000a00 */
[----:B-1----:R-:W-:-:S04]  /*00d0*/  UISETP.NE.U32.AND UP0, UPT, UR6, URZ, UPT ;  /* 0x000000ff0600728c */ /* 0x002fc8000bf05070 */
[----:B------:R-:W-:-:S09]  /*00e0*/  UISETP.NE.AND.EX UP0, UPT, UR7, URZ, UPT, UP0 ;  /* 0x000000ff0700728c */ /* 0x000fd2000bf05300 */
[----:B------:R-:W-:Y:S05]  /*00f0*/  BRA.U !UP0, `(.L_x_1) ;  /* 0x0000000108107547 */ /* 0x000fea000b800000 */
[----:B------:R-:W1:Y:S02]  /*0100*/  LDC.64 R2, c[0x0][0x888] ;  /* 0x00022200ff027b82 */ /* 0x000e640000000a00 */
[----:B-1----:R1:W5:Y:S01]  /*0110*/  LDG.E R49, desc[UR46][R2.64] ;  /* 0x0000002e02317981 */ /* 0x002362000c1e1900 */
[----:B------:R-:W-:Y:S01]  /*0120*/  HFMA2 R95, -RZ, RZ, 0, 5.9604644775390625e-08 ;  /* 0x00000001ff5f7431 */ /* 0x000fe200000001ff */
[----:B------:R-:W-:Y:S05]  /*0130*/  BRA `(.L_x_0) ;  /* 0x00000000000c7947 */ /* 0x000fea0003800000 */
.L_x_1:
[----:B------:R-:W1:Y:S01]  /*0140*/  LDCU UR6, c[0x0][0x880] ;  /* 0x00011000ff0677ac */ /* 0x000e620008000800 */
[----:B------:R-:W-:Y:S01]  /*0150*/  HFMA2 R95, -RZ, RZ, 0, 5.9604644775390625e-08 ;  /* 0x00000001ff5f7431 */ /* 0x000fe200000001ff */
[----:B-1----:R-:W-:-:S07]  /*0160*/  MOV R49, UR6 ;  /* 0x0000000600317c02 */ /* 0x002fce0008000f00 */
.L_x_0:
[----:B------:R-:W2:Y:S02]  /*0170*/  LDCU.64 UR6, c[0x0][0x8b0] ;  /* 0x00011600ff0677ac */ /* 0x000ea40008000a00 */
[----:B--2---:R-:W-:-:S04]  /*0180*/  UISETP.NE.U32.AND UP0, UPT, UR6, URZ, UPT ;  /* 0x000000ff0600728c */ /* 0x004fc8000bf05070 */
[----:B------:R-:W-:-:S09]  /*0190*/  UISETP.NE.AND.EX UP0, UPT, UR7, URZ, UPT, UP0 ;  /* 0x000000ff0700728c */ /* 0x000fd2000bf05300 */
[----:B------:R-:W-:Y:S05]  /*01a0*/  BRA.U UP0, `(.L_x_2) ;  /* 0x0000000100247547 */ /* 0x000fea000b800000 */
[----:B------:R-:W2:Y:S02]  /*01b0*/  LDCU.64 UR6, c[0x0][0x8a8] ;  /* 0x00011500ff0677ac */ /* 0x000ea40008000a00 */
[----:B--2---:R-:W-:-:S04]  /*01c0*/  UISETP.NE.U32.AND UP0, UPT, UR6, URZ, UPT ;  /* 0x000000ff0600728c */ /* 0x004fc8000bf05070 */
[----:B------:R-:W-:-:S09]  /*01d0*/  UISETP.NE.AND.EX UP0, UPT, UR7, URZ, UPT, UP0 ;  /* 0x000000ff0700728c */ /* 0x000fd2000bf05300 */
[----:B------:R-:W-:Y:S05]  /*01e0*/  BRA.U !UP0, `(.L_x_3) ;  /* 0x00000001080c7547 */ /* 0x000fea000b800000 */
[----:B-1----:R-:W1:Y:S02]  /*01f0*/  LDC.64 R2, c[0x0][0x8a8] ;  /* 0x00022a00ff027b82 */ /* 0x002e640000000a00 */
[----:B-1----:R2:W5:Y:S01]  /*0200*/  LDG.E R47, desc[UR46][R2.64] ;  /* 0x0000002e022f7981 */ /* 0x002562000c1e1900 */
[----:B------:R-:W-:Y:S05]  /*0210*/  BRA `(.L_x_2) ;  /* 0x0000000000087947 */ /* 0x000fea0003800000 */
.L_x_3:
[----:B------:R-:W2:Y:S02]  /*0220*/  LDCU UR6, c[0x0][0x8a0] ;  /* 0x00011400ff0677ac */ /* 0x000ea40008000800 */
[----:B--2---:R-:W-:Y:S02]  /*0230*/  MOV R47, UR6 ;  /* 0x00000006002f7c02 */ /* 0x004fe40008000f00 */
.L_x_2:
[----:B------:R-:W-:Y:S01]  /*0240*/  IMAD.U32 R0, RZ, RZ, UR8 ;  /* 0x00000008ff007e24 */ /* 0x000fe2000f8e00ff */
[----:B------:R-:W-:Y:S04]  /*0250*/  BSSY.RECONVERGENT B0, `(.L_x_4) ;  /* 0x000000c000007945 */ /* 0x000fe80003800200 */
[C---:B------:R-:W-:Y:S02]  /*0260*/  ISETP.NE.OR P1, PT, R0.reuse, 0x1, !P5 ;  /* 0x000000010000780c */ /* 0x040fe40006f25670 */
[----:B------:R-:W-:-:S11]  /*0270*/  ISETP.NE.OR P0, PT, R0, 0x3, !P5 ;  /* 0x000000030000780c */ /* 0x000fd60006f05670 */
[----:B------:R-:W-:Y:S05]  /*0280*/  @P1 BRA `(.L_x_5) ;  /* 0x0000000000201947 */ /* 0x000fea0003800000 */
[----:B------:R-:W3:Y:S02]  /*0290*/  LDCU.64 UR6, c[0x0][0x348] ;  /* 0x00006900ff0677ac */ /* 0x000ee40008000a00 */
[----:B---3--:R-:W-:Y:S02]  /*02a0*/  UIADD3 UR10, UP1, UPT, UR6, 0x80, URZ ;  /* 0x00000080060a7890 */ /* 0x008fe4000ff3e0ff */
[----:B------:R-:W-:Y:S02]  /*02b0*/  UIADD3 UR6, UP0, UPT, UR6, 0x180, URZ ;  /* 0x0000018006067890 */ /* 0x000fe4000ff1e0ff */
[----:B------:R-:W-:Y:S02]  /*02c0*/  UIADD3.X UR11, UPT, UPT, URZ, UR7, URZ, UP1, !UPT ;  /* 0x00000007ff0b7290 */ /* 0x000fe40008ffe4ff */
[----:B------:R-:W-:-:S07]  /*02d0*/  UIADD3.X UR7, UPT, UPT, URZ, UR7, URZ, UP0, !UPT ;  /* 0x00000007ff077290 */ /* 0x000fce00087fe4ff */
[----:B------:R3:W-:Y:S02]  /*02e0*/  UTMACCTL.PF [UR10] ;  /* 0x000000000a0079b9 */ /* 0x0007e40008040000 */
[----:B------:R3:W-:Y:S02]  /*02f0*/  UTMACCTL.PF [UR6] ;  /* 0x00000000060079b9 */ /* 0x0007e40008040000 */
[----:B---3--:R-:W-:Y:S01]  /*0300*/  NOP ;  /* 0x0000000000007918 */ /* 0x008fe20000000000 */
.L_x_5:
[----:B------:R-:W-:Y:S05]  /*0310*/  BSYNC.RECONVERGENT B0 ;  /* 0x0000000000007941 */ /* 0x000fea0003800200 */
.L_x_4:
[----:B------:R-:W-:Y:S04]  /*0320*/  BSSY.RECONVERGENT B0, `(.L_x_6) ;  /* 0x000000a000007945 */ /* 0x000fe80003800200 */
        /* <DEDUP_REMOVED lines=9> */
.L_x_7:
[----:B------:R-:W-:Y:S05]  /*03c0*/  BSYNC.RECONVERGENT B0 ;  /* 0x0000000000007941 */ /* 0x000fea0003800200 */
.L_x_6:
[----:B------:R-:W3:Y:S01]  /*03d0*/  LDCU.64 UR6, c[0x0][0x888] ;  /* 0x00011100ff0677ac */ /* 0x000ee20008000a00 */
[----:B------:R-:W-:Y:S02]  /*03e0*/  UISETP.EQ.U32.AND UP1, UPT, UR4, URZ, UPT ;  /* 0x000000ff0400728c */ /* 0x000fe4000bf22070 */
[----:B------:R-:W-:Y:S02]  /*03f0*/  UPLOP3.LUT UP2, UPT, UPT, UPT, UPT, 0x80, 0x8 ;  /* 0x000000000008789c */ /* 0x000fe40003f4f070 */
[----:B---3--:R-:W-:-:S04]  /*0400*/  UISETP.NE.U32.AND UP0, UPT, UR6, URZ, UPT ;  /* 0x000000ff0600728c */ /* 0x008fc8000bf05070 */
[----:B------:R-:W-:-:S04]  /*0410*/  UISETP.NE.AND.EX UP0, UPT, UR7, URZ, UPT, UP0 ;  /* 0x000000ff0700728c */ /* 0x000fc8000bf05300 */
[----:B------:R-:W-:-:S04]  /*0420*/  UISETP.EQ.OR.EX UP3, UPT, UR5, URZ, !UP0, UP1 ;  /* 0x000000ff0500728c */ /* 0x000fc8000c762710 */
[----:B------:R-:W-:-:S05]  /*0430*/  UP2UR UR50, UPR, URZ, 0x8 ;  /* 0x00000008ff327883 */ /* 0x000fca0008000000 */
[----:B------:R-:W-:Y:S07]  /*0440*/  BRA.U !UP3, `(.L_x_8) ;  /* 0x000000010b207547 */ /* 0x000fee000b800000 */
[----:B------:R-:W-:Y:S01]  /*0450*/  UISETP.NE.U32.AND UP2, UPT, UR4, URZ, UPT ;  /* 0x000000ff0400728c */ /* 0x000fe2000bf45070 */
[----:B-----5:R-:W-:Y:S01]  /*0460*/  FSETP.NEU.AND P0, PT, R49, RZ, PT ;  /* 0x000000ff3100720b */ /* 0x020fe20003f0d000 */
[----:B------:R-:W-:Y:S02]  /*0470*/  USEL UR4, URZ, 0xffffffff, UP0 ;  /* 0xffffffffff047887 */ /* 0x000fe40008000000 */
[----:B------:R-:W-:-:S10]  /*0480*/  UISETP.NE.AND.EX UP2, UPT, UR5, URZ, UPT, UP2 ;  /* 0x000000ff0500728c */ /* 0x000fd4000bf45320 */
[----:B------:R-:W-:Y:S01]  /*0490*/  VOTEU.ANY UP1, P0 ;  /* 0x0000000000ff7886 */ /* 0x000fe20000020100 */
[----:B------:R-:W-:-:S04]  /*04a0*/  @!UP2 USEL UR4, URZ, 0xffffffff, UP1 ;  /* 0xffffffffff04a887 */ /* 0x000fc80008800000 */
[----:B------:R-:W-:-:S04]  /*04b0*/  ULOP3.LUT UR4, UR4, 0x1, URZ, 0xc0, !UPT ;  /* 0x0000000104047892 */ /* 0x000fc8000f8ec0ff */
[----:B------:R-:W-:-:S11]  /*04c0*/  UISETP.NE.U32.AND UP2, UPT, UR4, 0x1, UPT ;  /* 0x000000010400788c */ /* 0x000fd6000bf45070 */
.L_x_8:
[----:B-12---:R-:W1:Y:S01]  /*04d0*/  SHFL.IDX PT, R2, R101, RZ, 0x1f ;  /* 0x00001fff65027589 */ /* 0x006e6200000e0000 */
[----:B------:R-:W-:-:S04]  /*04e0*/  UISETP.NE.AND UP1, UPT, UR8, 0x2, UPT ;  /* 0x000000020800788c */ /* 0x000fc8000bf25270 */
[----:B------:R-:W-:Y:S01]  /*04f0*/  USEL UR6, URZ, 0x1, UP1 ;  /* 0x00000001ff067887 */ /* 0x000fe20008800000 */
[----:B-1----:R-:W-:-:S13]  /*0500*/  ISETP.NE.AND P0, PT, R2, RZ, PT ;  /* 0x000000ff0200720c */ /* 0x002fda0003f05270 */
[----:B------:R-:W-:Y:S05]  /*0510*/  @P0 BRA `(.L_x_9) ;  /* 0x0000000000500947 */ /* 0x000fea0003800000 */
[----:B------:R-:W1:Y:S01]  /*0520*/  S2UR UR5, SR_CgaCtaId ;  /* 0x00000000000579c3 */ /* 0x000e620000008800 */
[----:B------:R-:W-:Y:S01]  /*0530*/  UMOV UR7, 0x400 ;  /* 0x0000040000077882 */ /* 0x000fe20000000000 */
[----:B------:R-:W-:Y:S01]  /*0540*/  UMOV UR4, 0x1 ;  /* 0x0000000100047882 */ /* 0x000fe20000000000 */
[----:B------:R-:W-:Y:S01]  /*0550*/  ELECT P0, URZ, PT ;  /* 0x0000000000ff782f */ /* 0x000fe20003800000 */
[----:B------:R-:W-:-:S04]  /*0560*/  UIADD3 UR10, UPT, UPT, -UR4, 0x100000, URZ ;  /* 0x00100000040a7890 */ /* 0x000fc8000fffe1ff */
[----:B------:R-:W-:Y:S02]  /*0570*/  USHF.L.U32 UR11, UR10, 0xb, URZ ;  /* 0x0000000b0a0b7899 */ /* 0x000fe400080006ff */
[----:B------:R-:W-:Y:S02]  /*0580*/  USHF.L.U32 UR10, UR10, 0x1, URZ ;  /* 0x000000010a0a7899 */ /* 0x000fe400080006ff */
[----:B-1----:R-:W-:Y:S01]  /*0590*/  ULEA UR5, UR5, UR7, 0x18 ;  /* 0x0000000705057291 */ /* 0x002fe2000f8ec0ff */
[----:B------:R-:W1:Y:S11]  /*05a0*/  FENCE.VIEW.ASYNC.S ;  /* 0x00000000000073c6 */ /* 0x000e760000000000 */
[----:B-1----:R1:W2:Y:S01]  /*05b0*/  SYNCS.EXCH.64 URZ, [UR5], UR10 ;  /* 0x0000000a05ff75b2 */ /* 0x0022a20008000100 */
[----:B------:R1:W3:Y:S01]  /*05c0*/  SYNCS.EXCH.64 URZ, [UR5+0x28], UR10 ;  /* 0x0000280a05ff75b2 */ /* 0x0002e20008000100 */
[----:B------:R1:W4:Y:S01]  /*05d0*/  SYNCS.EXCH.64 URZ, [UR5+0x8], UR10 ;  /* 0x0000080a05ff75b2 */ /* 0x0003220008000100 */
[----:B------:R1:W1:Y:S01]  /*05e0*/  SYNCS.EXCH.64 URZ, [UR5+0x30], UR10 ;  /* 0x0000300a05ff75b2 */ /* 0x0002620008000100 */
[----:B------:R1:W1:Y:S01]  /*05f0*/  SYNCS.EXCH.64 URZ, [UR5+0x10], UR10 ;  /* 0x0000100a05ff75b2 */ /* 0x0002620008000100 */
[----:B------:R1:W1:Y:S01]  /*0600*/  SYNCS.EXCH.64 URZ, [UR5+0x38], UR10 ;  /* 0x0000380a05ff75b2 */ /* 0x0002620008000100 */
[----:B------:R1:W1:Y:S01]  /*0610*/  SYNCS.EXCH.64 URZ, [UR5+0x18], UR10 ;  /* 0x0000180a05ff75b2 */ /* 0x0002620008000100 */
[----:B------:R1:W1:Y:S01]  /*0620*/  SYNCS.EXCH.64 URZ, [UR5+0x40], UR10 ;  /* 0x0000400a05ff75b2 */ /* 0x0002620008000100 */
[----:B------:R1:W1:Y:S01]  /*0630*/  SYNCS.EXCH.64 URZ, [UR5+0x20], UR10 ;  /* 0x0000200a05ff75b2 */ /* 0x0002620008000100 */
[----:B------:R1:W1:Y:S01]  /*0640*/  SYNCS.EXCH.64 URZ, [UR5+0x48], UR10 ;  /* 0x0000480a05ff75b2 */ /* 0x0002620008000100 */
[----:B------:R-:W-:Y:S01]  /*0650*/  NOP ;  /* 0x0000000000007918 */ /* 0x000fe20000000000 */
.L_x_9:
[----:B------:R-:W2:Y:S01]  /*0660*/  SHFL.IDX PT, R2, R101, RZ, 0x1f ;  /* 0x00001fff65027589 */ /* 0x000ea200000e0000 */
[----:B------:R-:W-:Y:S01]  /*0670*/  NOP ;  /* 0x0000000000007918 */ /* 0x000fe20000000000 */
[----:B--2---:R-:W-:-:S13]  /*0680*/  ISETP.NE.AND P0, PT, R2, 0x1, PT ;  /* 0x000000010200780c */ /* 0x004fda0003f05270 */
[----:B------:R-:W-:Y:S05]  /*0690*/  @P0 BRA `(.L_x_10) ;  /* 0x0000000000480947 */ /* 0x000fea0003800000 */
[----:B------:R-:W2:Y:S01]  /*06a0*/  S2UR UR7, SR_CgaCtaId ;  /* 0x00000000000779c3 */ /* 0x000ea20000008800 */
[----:B------:R-:W-:Y:S01]  /*06b0*/  UMOV UR9, 0x400 ;  /* 0x0000040000097882 */ /* 0x000fe20000000000 */
[----:B-1----:R-:W-:Y:S01]  /*06c0*/  UMOV UR5, 0x20 ;  /* 0x0000002000057882 */ /* 0x002fe20000000000 */
[----:B------:R-:W-:Y:S01]  /*06d0*/  UMOV UR4, 0x80 ;  /* 0x0000008000047882 */ /* 0x000fe20000000000 */
[----:B------:R-:W-:-:S04]  /*06e0*/  UIADD3 UR10, UPT, UPT, -UR5, 0x100000, URZ ;  /* 0x00100000050a7890 */ /* 0x000fc8000fffe1ff */
[----:B------:R-:W-:Y:S02]  /*06f0*/  USHF.L.U32 UR11, UR10, 0xb, URZ ;  /* 0x0000000b0a0b7899 */ /* 0x000fe400080006ff */
[----:B------:R-:W-:Y:S02]  /*0700*/  USHF.L.U32 UR10, UR10, 0x1, URZ ;  /* 0x000000010a0a7899 */ /* 0x000fe400080006ff */
[----:B------:R-:W-:-:S04]  /*0710*/  UIADD3 UR4, UPT, UPT, -UR4, 0x100000, URZ ;  /* 0x0010000004047890 */ /* 0x000fc8000fffe1ff */
[----:B------:R-:W-:Y:S02]  /*0720*/  USHF.L.U32 UR5, UR4, 0xb, URZ ;  /* 0x0000000b04057899 */ /* 0x000fe400080006ff */
[----:B------:R-:W-:Y:S01]  /*0730*/  USHF.L.U32 UR4, UR4, 0x1, URZ ;  /* 0x0000000104047899 */ /* 0x000fe200080006ff */
[----:B------:R-:W-:Y:S01]  /*0740*/  ELECT P0, URZ, PT ;  /* 0x0000000000ff782f */ /* 0x000fe20003800000 */
[----:B--2---:R-:W-:Y:S01]  /*0750*/  ULEA UR7, UR7, UR9, 0x18 ;  /* 0x0000000907077291 */ /* 0x004fe2000f8ec0ff */
[----:B------:R-:W1:Y:S11]  /*0760*/  FENCE.VIEW.ASYNC.S ;  /* 0x00000000000073c6 */ /* 0x000e760000000000 */
[----:B-1----:R2:W1:Y:S01]  /*0770*/  SYNCS.EXCH.64 URZ, [UR7+0x50], UR10 ;  /* 0x0000500a07ff75b2 */ /* 0x0024620008000100 */
[----:B------:R2:W1:Y:S01]  /*0780*/  SYNCS.EXCH.64 URZ, [UR7+0x60], UR4 ;  /* 0x0000600407ff75b2 */ /* 0x0004620008000100 */
[----:B------:R2:W1:Y:S01]  /*0790*/  SYNCS.EXCH.64 URZ, [UR7+0x58], UR10 ;  /* 0x0000580a07ff75b2 */ /* 0x0004620008000100 */
[----:B------:R2:W1:Y:S02]  /*07a0*/  SYNCS.EXCH.64 URZ, [UR7+0x68], UR4 ;  /* 0x0000680407ff75b2 */ /* 0x0004640008000100 */
[----:B--2---:R-:W-:Y:S01]  /*07b0*/  NOP ;  /* 0x0000000000007918 */ /* 0x004fe20000000000 */
.L_x_10:
[----:B------:R-:W2:Y:S01]  /*07c0*/  SHFL.IDX PT, R2, R101, RZ, 0x1f ;  /* 0x00001fff65027589 */ /* 0x000ea200000e0000 */
[----:B------:R-:W-:Y:S01]  /*07d0*/  NOP ;  /* 0x0000000000007918 */ /* 0x000fe20000000000 */
[----:B--2---:R-:W-:-:S13]  /*07e0*/  ISETP.NE.AND P0, PT, R2, 0x3, PT ;  /* 0x000000030200780c */ /* 0x004fda0003f05270 */
[----:B------:R-:W-:Y:S05]  /*07f0*/  @P0 BRA `(.L_x_11) ;  /* 0x0000000000300947 */ /* 0x000fea0003800000 */
[----:B-1----:R-:W1:Y:S01]  /*0800*/  S2UR UR5, SR_CgaCtaId ;  /* 0x00000000000579c3 */ /* 0x002e620000008800 */
        /* <DEDUP_REMOVED lines=8> */
[----:B-1----:R2:W1:Y:S01]  /*0890*/  SYNCS.EXCH.64 URZ, [UR5+0x70], UR10 ;  /* 0x0000700a05ff75b2 */ /* 0x0024620008000100 */
[----:B------:R2:W1:Y:S02]  /*08a0*/  SYNCS.EXCH.64 URZ, [UR5+0x78], UR10 ;  /* 0x0000780a05ff75b2 */ /* 0x0004640008000100 */
[----:B--2---:R-:W-:Y:S01]  /*08b0*/  NOP ;  /* 0x0000000000007918 */ /* 0x004fe20000000000 */
.L_x_11:
[----:B------:R-:W2:Y:S01]  /*08c0*/  SHFL.IDX PT, R2, R101, RZ, 0x1f ;  /* 0x00001fff65027589 */ /* 0x000ea200000e0000 */
[----:B------:R-:W-:Y:S01]  /*08d0*/  NOP ;  /* 0x0000000000007918 */ /* 0x000fe20000000000 */
[----:B--2---:R-:W-:-:S13]  /*08e0*/  ISETP.NE.AND P0, PT, R2, 0x4, PT ;  /* 0x000000040200780c */ /* 0x004fda0003f05270 */
[----:B------:R-:W-:Y:S05]  /*08f0*/  @P0 BRA `(.L_x_12) ;  /* 0x00000000004c0947 */ /* 0x000fea0003800000 */
[----:B-1----:R-:W1:Y:S01]  /*0900*/  S2UR UR5, SR_CgaCtaId ;  /* 0x00000000000579c3 */ /* 0x002e620000008800 */
[----:B------:R-:W-:Y:S01]  /*0910*/  UMOV UR9, 0x100 ;  /* 0x0000010000097882 */ /* 0x000fe20000000000 */
[----:B------:R-:W-:Y:S01]  /*0920*/  UMOV UR7, 0x400 ;  /* 0x0000040000077882 */ /* 0x000fe20000000000 */
[----:B------:R-:W-:Y:S01]  /*0930*/  USEL UR9, UR9, 0xe0, UP2 ;  /* 0x000000e009097887 */ /* 0x000fe20009000000 */
[----:B------:R-:W-:Y:S01]  /*0940*/  UMOV UR4, 0x1 ;  /* 0x0000000100047882 */ /* 0x000fe20000000000 */
[----:B------:R-:W-:Y:S01]  /*0950*/  ELECT P0, URZ, PT ;  /* 0x0000000000ff782f */ /* 0x000fe20003800000 */
[----:B------:R-:W-:-:S04]  /*0960*/  UIADD3 UR10, UPT, UPT, -UR4, 0x100000, URZ ;  /* 0x00100000040a7890 */ /* 0x000fc8000fffe1ff */
[----:B------:R-:W-:Y:S02]  /*0970*/  USHF.L.U32 UR11, UR10, 0xb, URZ ;  /* 0x0000000b0a0b7899 */ /* 0x000fe400080006ff */
[----:B------:R-:W-:Y:S02]  /*0980*/  USHF.L.U32 UR10, UR10, 0x1, URZ ;  /* 0x000000010a0a7899 */ /* 0x000fe400080006ff */
[----:B------:R-:W-:-:S04]  /*0990*/  UIADD3 UR12, UPT, UPT, -UR9, 0x100000, URZ ;  /* 0x00100000090c7890 */ /* 0x000fc8000fffe1ff */
[----:B------:R-:W-:Y:S02]  /*09a0*/  USHF.L.U32 UR13, UR12, 0xb, URZ ;  /* 0x0000000b0c0d7899 */ /* 0x000fe400080006ff */
[----:B------:R-:W-:Y:S02]  /*09b0*/  USHF.L.U32 UR12, UR12, 0x1, URZ ;  /* 0x000000010c0c7899 */ /* 0x000fe400080006ff */
[----:B-1----:R-:W-:Y:S01]  /*09c0*/  ULEA UR5, UR5, UR7, 0x18 ;  /* 0x0000000705057291 */ /* 0x002fe2000f8ec0ff */
[----:B------:R-:W1:Y:S11]  /*09d0*/  FENCE.VIEW.ASYNC.S ;  /* 0x00000000000073c6 */ /* 0x000e760000000000 */
[----:B-1----:R2:W1:Y:S01]  /*09e0*/  SYNCS.EXCH.64 URZ, [UR5+0x80], UR10 ;  /* 0x0000800a05ff75b2 */ /* 0x0024620008000100 */
[----:B------:R2:W1:Y:S01]  /*09f0*/  SYNCS.EXCH.64 URZ, [UR5+0x90], UR12 ;  /* 0x0000900c05ff75b2 */ /* 0x0004620008000100 */
[----:B------:R2:W1:Y:S01]  /*0a00*/  SYNCS.EXCH.64 URZ, [UR5+0x88], UR10 ;  /* 0x0000880a05ff75b2 */ /* 0x0004620008000100 */
[----:B------:R2:W1:Y:S02]  /*0a10*/  SYNCS.EXCH.64 URZ, [UR5+0x98], UR12 ;  /* 0x0000980c05ff75b2 */ /* 0x0004640008000100 */
[----:B--2---:R-:W-:Y:S01]  /*0a20*/  NOP ;  /* 0x0000000000007918 */ /* 0x004fe20000000000 */
.L_x_12:
        /* <DEDUP_REMOVED lines=20> */
[----:B------:R2:W1:Y:S01]  /*0b70*/  SYNCS.EXCH.64 URZ, [UR7+0xc8], UR4 ;  /* 0x0000c80407ff75b2 */ /* 0x0004620008000100 */
[----:B------:R2:W1:Y:S01]  /*0b80*/  SYNCS.EXCH.64 URZ, [UR7+0xb0], UR10 ;  /* 0x0000b00a07ff75b2 */ /* 0x0004620008000100 */
[----:B------:R2:W1:Y:S01]  /*0b90*/  SYNCS.EXCH.64 URZ, [UR7+0xd0], UR4 ;  /* 0x0000d00407ff75b2 */ /* 0x0004620008000100 */
[----:B------:R2:W1:Y:S01]  /*0ba0*/  SYNCS.EXCH.64 URZ, [UR7+0xb8], UR10 ;  /* 0x0000b80a07ff75b2 */ /* 0x0004620008000100 */
[----:B------:R2:W1:Y:S02]  /*0bb0*/  SYNCS.EXCH.64 URZ, [UR7+0xd8], UR4 ;  /* 0x0000d80407ff75b2 */ /* 0x0004640008000100 */
[----:B--2---:R-:W-:Y:S01]  /*0bc0*/  NOP ;  /* 0x0000000000007918 */ /* 0x004fe20000000000 */
.L_x_13:
        /* <DEDUP_REMOVED lines=18> */
.L_x_14:
[----:B-1----:R-:W1:Y:S01]  /*0cf0*/  S2UR UR5, SR_CTAID.X ;  /* 0x00000000000579c3 */ /* 0x002e620000002500 */
[----:B------:R-:W-:-:S05]  /*0d00*/  CS2R.32 R96, SR_CgaSize ;  /* 0x0000000000607805 */ /* 0x000fca0000008a00 */
[----:B------:R-:W-:-:S05]  /*0d10*/  IMAD R96, R96, -0xa0, RZ ;  /* 0xffffff6060607824 */ /* 0x000fca00078e02ff */
[----:B------:R-:W-:-:S14]  /*0d20*/  R2UR UR9, R96 ;  /* 0x00000000600972ca */ /* 0x000fdc00000e0000 */
[----:B------:R-:W2:Y:S01]  /*0d30*/  LDCU UR9, c[0x0][UR9+0x2b0] ;  /* 0x00005600090977ac */ /* 0x000ea20008000800 */
[----:B------:R-:W-:Y:S01]  /*0d40*/  NOP ;  /* 0x0000000000007918 */ /* 0x000fe20000000000 */
[----:B------:R-:W-:-:S05]  /*0d50*/  CS2R.32 R96, SR_CgaSize ;  /* 0x0000000000607805 */ /* 0x000fca0000008a00 */
[----:B------:R-:W-:-:S05]  /*0d60*/  IMAD R96, R96, -0xa0, RZ ;  /* 0xffffff6060607824 */ /* 0x000fca00078e02ff */
[----:B------:R-:W-:-:S14]  /*0d70*/  R2UR UR7, R96 ;  /* 0x00000000600772ca */ /* 0x000fdc00000e0000 */
[----:B------:R-:W3:Y:S01]  /*0d80*/  LDCU UR7, c[0x0][UR7+0x2b4] ;  /* 0x00005680070777ac */ /* 0x000ee20008000800 */
[----:B------:R-:W4:Y:S08]  /*0d90*/  S2UR UR4, SR_CTAID.Y ;  /* 0x00000000000479c3 */ /* 0x000f300000002600 */
[----:B------:R-:W3:Y:S01]  /*0da0*/  LDC R9, c[0x0][0xb24] ;  /* 0x0002c900ff097b82 */ /* 0x000ee20000000800 */
[----:B-1----:R-:W-:-:S02]  /*0db0*/  I2FP.F32.U32 R4, UR5 ;  /* 0x0000000500047c45 */ /* 0x002fc40008201000 */
[----:B------:R-:W-:-:S05]  /*0dc0*/  CS2R.32 R5, SR_CgaSize ;  /* 0x0000000000057805 */ /* 0x000fca0000008a00 */
[----:B------:R-:W-:-:S06]  /*0dd0*/  IMAD R5, R5, -0xa0, RZ ;  /* 0xffffff6005057824 */ /* 0x000fcc00078e02ff */
[----:B------:R-:W1:Y:S01]  /*0de0*/  LDC R5, c[0x0][R5+0x2a0] ;  /* 0x0000a80005057b82 */ /* 0x000e620000000800 */
[----:B------:R-:W-:Y:S01]  /*0df0*/  MOV R21, UR5 ;  /* 0x0000000500157c02 */ /* 0x000fe20008000f00 */
[----:B--2---:R-:W-:Y:S01]  /*0e00*/  FMUL R4, R4, UR9 ;  /* 0x0000000904047c20 */ /* 0x004fe20008400000 */
[----:B----4-:R-:W-:Y:S02]  /*0e10*/  I2FP.F32.U32 R2, UR4 ;  /* 0x0000000400027c45 */ /* 0x010fe40008201000 */
[----:B------:R-:W-:-:S05]  /*0e20*/  CS2R.32 R3, SR_CgaSize ;  /* 0x0000000000037805 */ /* 0x000fca0000008a00 */
[----:B------:R-:W-:-:S06]  /*0e30*/  IMAD R3, R3, -0xa0, RZ ;  /* 0xffffff6003037824 */ /* 0x000fcc00078e02ff */
[----:B------:R-:W2:Y:S01]  /*0e40*/  LDC R3, c[0x0][R3+0x2a4] ;  /* 0x0000a90003037b82 */ /* 0x000ea20000000800 */
[----:B------:R-:W4:Y:S01]  /*0e50*/  F2I.U32.TRUNC.NTZ R96, R4 ;  /* 0x0000000400607305 */ /* 0x000f22000020f000 */
[----:B------:R-:W-:Y:S01]  /*0e60*/  MOV R20, UR4 ;  /* 0x0000000400147c02 */ /* 0x000fe20008000f00 */
[----:B---3--:R-:W-:-:S05]  /*0e70*/  FMUL R2, R2, UR7 ;  /* 0x0000000702027c20 */ /* 0x008fca0008400000 */
[----:B------:R-:W-:Y:S01]  /*0e80*/  BAR.SYNC.DEFER_BLOCKING 0x0 ;  /* 0x0000000000007b1d */ /* 0x000fe20000010000 */
[----:B------:R-:W-:-:S05]  /*0e90*/  ISETP.GE.AND P0, PT, R9, 0x1, PT ;  /* 0x000000010900780c */ /* 0x000fca0003f06270 */
[----:B------:R-:W3:Y:S02]  /*0ea0*/  F2I.U32.TRUNC.NTZ R94, R2 ;  /* 0x00000002005e7305 */ /* 0x000ee4000020f000 */
[----:B------:R-:W2:Y:S01]  /*0eb0*/  S2UR UR36, SR_CTAID.Z ;  /* 0x00000000002479c3 */ /* 0x000ea20000002700 */
[----:B----4-:R-:W-:-:S05]  /*0ec0*/  IADD3 R96, PT, PT, -R96, RZ, RZ ;  /* 0x000000ff60607210 */ /* 0x010fca0007ffe1ff */
[----:B-1----:R-:W-:Y:S01]  /*0ed0*/  IMAD R96, R5, R96, UR5 ;  /* 0x0000000505607e24 */ /* 0x002fe2000f8e0260 */
[----:B---3--:R-:W-:-:S05]  /*0ee0*/  IADD3 R94, PT, PT, -R94, RZ, RZ ;  /* 0x000000ff5e5e7210 */ /* 0x008fca0007ffe1ff */
[----:B--2---:R-:W-:Y:S01]  /*0ef0*/  IMAD R94, R3, R94, UR4 ;  /* 0x00000004035e7e24 */ /* 0x004fe2000f8e025e */
[----:B------:R-:W-:Y:S06]  /*0f00*/  @!P0 BRA `(.L_x_15) ;  /* 0x0000000000b88947 */ /* 0x000fec0003800000 */
[----:B------:R-:W1:Y:S01]  /*0f10*/  LDC.64 R4, c[0x0][0xb18] ;  /* 0x0002c600ff047b82 */ /* 0x000e620000000a00 */
[----:B------:R-:W-:-:S07]  /*0f20*/  ISETP.NE.AND P0, PT, R9, 0x1, PT ;  /* 0x000000010900780c */ /* 0x000fce0003f05270 */
[----:B------:R-:W2:Y:S08]  /*0f30*/  LDC R10, c[0x0][0xb0c] ;  /* 0x0002c300ff0a7b82 */ /* 0x000eb00000000800 */
[----:B------:R-:W3:Y:S08]  /*0f40*/  LDC R11, c[0x0][0x370] ;  /* 0x0000dc00ff0b7b82 */ /* 0x000ef00000000800 */
[----:B------:R-:W4:Y:S01]  /*0f50*/  LDC R12, c[0x0][0x374] ;  /* 0x0000dd00ff0c7b82 */ /* 0x000f220000000800 */
[----:B-1----:R-:W-:-:S07]  /*0f60*/  ISETP.NE.AND P1, PT, R4, 0x1, PT ;  /* 0x000000010400780c */ /* 0x002fce0003f25270 */
[----:B------:R-:W3:Y:S01]  /*0f70*/  LDC.64 R6, c[0x0][0xb10] ;  /* 0x0002c400ff067b82 */ /* 0x000ee20000000a00 */
[----:B--2---:R-:W-:-:S07]  /*0f80*/  ISETP.NE.AND P2, PT, R10, 0x1, PT ;  /* 0x000000010a00780c */ /* 0x004fce0003f45270 */
[----:B------:R-:W1:Y:S08]  /*0f90*/  LDC R8, c[0x0][0xb20] ;  /* 0x0002c800ff087b82 */ /* 0x000e700000000800 */
[----:B------:R-:W2:Y:S01]  /*0fa0*/  LDC.64 R2, c[0x0][0xb28] ;  /* 0x0002ca00ff027b82 */ /* 0x000ea20000000a00 */
[----:B----4-:R-:W-:-:S04]  /*0fb0*/  IMAD.HI.U32 R13, R12, R5, RZ ;  /* 0x000000050c0d7227 */ /* 0x010fc800078e00ff */
[----:B------:R-:W-:-:S04]  /*0fc0*/  IMAD.HI.U32 R5, R20, R5, RZ ;  /* 0x0000000514057227 */ /* 0x000fc800078e00ff */
[----:B---3--:R-:W-:-:S04]  /*0fd0*/  IMAD.HI.U32 R14, R11, R6, RZ ;  /* 0x000000060b0e7227 */ /* 0x008fc800078e00ff */
[C---:B------:R-:W-:Y:S01]  /*0fe0*/  IMAD.HI.U32 R16, R21.reuse, R6, RZ ;  /* 0x0000000615107227 */ /* 0x040fe200078e00ff */
[-C--:B------:R-:W-:Y:S02]  /*0ff0*/  @P2 SHF.R.U32.HI R11, RZ, R7.reuse, R14 ;  /* 0x00000007ff0b2219 */ /* 0x080fe4000001160e */
[-C--:B-1----:R-:W-:Y:S02]  /*1000*/  @P1 SHF.R.U32.HI R12, RZ, R8.reuse, R13 ;  /* 0x00000008ff0c1219 */ /* 0x082fe4000001160d */
[----:B------:R-:W-:Y:S02]  /*1010*/  SHF.R.U32.HI R5, RZ, R8, R5 ;  /* 0x00000008ff057219 */ /* 0x000fe40000011605 */
[----:B------:R-:W-:Y:S02]  /*1020*/  SHF.R.U32.HI R16, RZ, R7, R16 ;  /* 0x00000007ff107219 */ /* 0x000fe40000011610 */
[----:B------:R-:W-:Y:S01]  /*1030*/  SEL R5, R20, R5, !P1 ;  /* 0x0000000514057207 */ /* 0x000fe20004800000 */
[----:B--2---:R-:W-:Y:S01]  /*1040*/  IMAD.HI.U32 R14, R12, R2, RZ ;  /* 0x000000020c0e7227 */ /* 0x004fe200078e00ff */
[----:B------:R-:W-:-:S02]  /*1050*/  SEL R7, R21, R16, !P2 ;  /* 0x0000001015077207 */ /* 0x000fc40005000000 */
[----:B------:R-:W-:Y:S01]  /*1060*/  IADD3 R13, PT, PT, -R5, RZ, RZ ;  /* 0x000000ff050d7210 */ /* 0x000fe20007ffe1ff */
[----:B------:R-:W-:Y:S01]  /*1070*/  IMAD.HI.U32 R6, R11, R2, RZ ;  /* 0x000000020b067227 */ /* 0x000fe200078e00ff */
[----:B------:R-:W-:-:S03]  /*1080*/  @P0 SHF.R.U32.HI R12, RZ, R3, R14 ;  /* 0x00000003ff0c0219 */ /* 0x000fc6000001160e */
[----:B------:R-:W-:Y:S01]  /*1090*/  IMAD R13, R4, R13, R20 ;  /* 0x0000000d040d7224 */ /* 0x000fe200078e0214 */
[----:B------:R-:W-:Y:S01]  /*10a0*/  @P0 SHF.R.U32.HI R11, RZ, R3, R6 ;  /* 0x00000003ff0b0219 */ /* 0x000fe20000011606 */
[----:B------:R-:W-:-:S04]  /*10b0*/  IMAD R12, R12, R9, RZ ;  /* 0x000000090c0c7224 */ /* 0x000fc800078e02ff */
[----:B------:R-:W-:Y:S01]  /*10c0*/  IMAD R6, R11, R9, RZ ;  /* 0x000000090b067224 */ /* 0x000fe200078e02ff */
[----:B------:R-:W-:-:S04]  /*10d0*/  ISETP.GE.AND P1, PT, R5, R12, PT ;  /* 0x0000000c0500720c */ /* 0x000fc80003f26270 */
[----:B------:R-:W-:Y:S01]  /*10e0*/  ISETP.GE.OR P1, PT, R7, R6, P1 ;  /* 0x000000060700720c */ /* 0x000fe20000f26670 */
[----:B------:R-:W-:-:S05]  /*10f0*/  IMAD.HI.U32 R6, R5, R2, RZ ;  /* 0x0000000205067227 */ /* 0x000fca00078e00ff */
[----:B------:R-:W-:-:S04]  /*1100*/  SHF.R.U32.HI R6, RZ, R3, R6 ;  /* 0x00000003ff067219 */ /* 0x000fc80000011606 */
[----:B------:R-:W-:-:S03]  /*1110*/  SEL R6, R5, R6, !P0 ;  /* 0x0000000605067207 */ /* 0x000fc60004000000 */
[----:B------:R-:W-:Y:S01]  /*1120*/  @!P1 IMAD.HI.U32 R8, R7, R2, RZ ;  /* 0x0000000207089227 */ /* 0x000fe200078e00ff */
[----:B------:R-:W-:-:S04]  /*1130*/  IADD3 R2, PT, PT, -R6, RZ, RZ ;  /* 0x000000ff06027210 */ /* 0x000fc80007ffe1ff */
[----:B------:R-:W-:Y:S01]  /*1140*/  @!P1 SHF.R.U32.HI R8, RZ, R3, R8 ;  /* 0x00000003ff089219 */ /* 0x000fe20000011608 */
[----:B------:R-:W-:-:S03]  /*1150*/  IMAD R2, R9, R2, R5 ;  /* 0x0000000209027224 */ /* 0x000fc600078e0205 */
[----:B------:R-:W-:-:S05]  /*1160*/  @!P1 SEL R3, R7, R8, !P0 ;  /* 0x0000000807039207 */ /* 0x000fca0004000000 */
[--C-:B------:R-:W-:Y:S02]  /*1170*/  @!P1 IMAD.IADD R6, R6, 0x1, -R3.reuse ;  /* 0x0000000106069824 */ /* 0x100fe400078e0a03 */
[----:B------:R-:W-:Y:S01]  /*1180*/  @!P1 IMAD R3, R2, R11, R3 ;  /* 0x0000000b02039224 */ /* 0x000fe200078e0203 */
[----:B------:R-:W-:Y:S01]  /*1190*/  IADD3 R2, PT, PT, -R7, RZ, RZ ;  /* 0x000000ff07027210 */ /* 0x000fe20007ffe1ff */
[----:B------:R-:W-:Y:S02]  /*11a0*/  @!P1 IMAD R5, R6, R9, R7 ;  /* 0x0000000906059224 */ /* 0x000fe400078e0207 */
[----:B------:R-:W-:Y:S02]  /*11b0*/  @!P1 IMAD.MOV.U32 R7, RZ, RZ, R3 ;  /* 0x000000ffff079224 */ /* 0x000fe400078e0003 */
[----:B------:R-:W-:Y:S02]  /*11c0*/  IMAD R2, R10, R2, R21 ;  /* 0x000000020a027224 */ /* 0x000fe400078e0215 */
[----:B------:R-:W-:-:S02]  /*11d0*/  IMAD R20, R5, R4, R13 ;  /* 0x0000000405147224 */ /* 0x000fc400078e020d */
[----:B------:R-:W-:Y:S02]  /*11e0*/  IMAD R21, R7, R10, R2 ;  /* 0x0000000a07157224 */ /* 0x000fe400078e0202 */
.L_x_15:
[----:B------:R-:W1:Y:S01]  /*11f0*/  LDCU UR4, c[0x0][0xb30] ;  /* 0x00016600ff0477ac */ /* 0x000e620008000800 */
[----:B------:R-:W2:Y:S08]  /*1200*/  S2UR UR37, SR_CgaCtaId ;  /* 0x00000000002579c3 */ /* 0x000eb00000008800 */
[----:B------:R-:W3:Y:S01]  /*1210*/  LDC R40, c[0x0][0xb24] ;  /* 0x0002c900ff287b82 */ /* 0x000ee20000000800 */
[----:B-1----:R-:W-:-:S09]  /*1220*/  UISETP.NE.AND UP1, UPT, UR4, 0x1, UPT ;  /* 0x000000010400788c */ /* 0x002fd2000bf25270 */
[----:B--2---:R-:W-:Y:S05]  /*1230*/  BRA.U UP1, `(.L_x_16) ;  /* 0x0000000101407547 */ /* 0x004fea000b800000 */
[----:B------:R-:W1:Y:S08]  /*1240*/  LDC.64 R4, c[0x0][0xb10] ;  /* 0x0002c400ff047b82 */ /* 0x000e700000000a00 */
[----:B------:R-:W2:Y:S08]  /*1250*/  LDC.64 R2, c[0x0][0xb18] ;  /* 0x0002c600ff027b82 */ /* 0x000eb00000000a00 */
[----:B------:R-:W4:Y:S08]  /*1260*/  LDC R6, c[0x0][0xb20] ;  /* 0x0002c800ff067b82 */ /* 0x000f300000000800 */
[----:B------:R-:W3:Y:S01]  /*1270*/  LDC R8, c[0x0][0xb0c] ;  /* 0x0002c300ff087b82 */ /* 0x000ee20000000800 */
[----:B-1----:R-:W-:-:S05]  /*1280*/  IMAD.HI.U32 R4, R21, R4, RZ ;  /* 0x0000000415047227 */ /* 0x002fca00078e00ff */
[----:B------:R-:W-:Y:S01]  /*1290*/  SHF.R.U32.HI R4, RZ, R5, R4 ;  /* 0x00000005ff047219 */ /* 0x000fe20000011604 */
[----:B--2---:R-:W-:Y:S01]  /*12a0*/  IMAD.HI.U32 R3, R20, R3, RZ ;  /* 0x0000000314037227 */ /* 0x004fe200078e00ff */
[----:B------:R-:W-:-:S04]  /*12b0*/  ISETP.NE.AND P0, PT, R2, 0x1, PT ;  /* 0x000000010200780c */ /* 0x000fc80003f05270 */
[----:B----4-:R-:W-:-:S04]  /*12c0*/  SHF.R.U32.HI R3, RZ, R6, R3 ;  /* 0x00000006ff037219 */ /* 0x010fc80000011603 */
[----:B------:R-:W-:Y:S02]  /*12d0*/  SEL R3, R20, R3, !P0 ;  /* 0x0000000314037207 */ /* 0x000fe40004000000 */
[----:B---3--:R-:W-:-:S04]  /*12e0*/  ISETP.NE.AND P1, PT, R8, 0x1, PT ;  /* 0x000000010800780c */ /* 0x008fc80003f25270 */
[----:B------:R-:W-:-:S05]  /*12f0*/  SEL R4, R21, R4, !P1 ;  /* 0x0000000415047207 */ /* 0x000fca0004800000 */
[----:B------:R-:W-:Y:S02]  /*1300*/  IMAD.IADD R5, R3, 0x1, -R4 ;  /* 0x0000000103057824 */ /* 0x000fe400078e0a04 */
[----:B------:R-:W-:Y:S02]  /*1310*/  IMAD.IADD R3, R4, 0x1, -R3 ;  /* 0x0000000104037824 */ /* 0x000fe400078e0a03 */
[----:B------:R-:W-:Y:S02]  /*1320*/  IMAD R21, R5, R8, R21 ;  /* 0x0000000805157224 */ /* 0x000fe400078e0215 */
[----:B------:R-:W-:-:S07]  /*1330*/  IMAD R20, R3, R2, R20 ;  /* 0x0000000203147224 */ /* 0x000fce00078e0214 */
.L_x_16:
[----:B------:R-:W-:Y:S01]  /*1340*/  BAR.SYNC.DEFER_BLOCKING 0x0 ;  /* 0x0000000000007b1d */ /* 0x000fe20000010000 */
[----:B------:R-:W-:Y:S01]  /*1350*/  UISETP.NE.AND UP1, UPT, UR8, 0x2, UPT ;  /* 0x000000020800788c */ /* 0x000fe2000bf25270 */
[----:B------:R-:W-:Y:S02]  /*1360*/  ISETP.NE.OR P5, PT, R0, 0x2, !P5 ;  /* 0x000000020000780c */ /* 0x000fe40006fa5670 */
[----:B------:R-:W-:-:S06]  /*1370*/  LOP3.LUT R2, R108, 0x1f, RZ, 0xc0, !PT ;  /* 0x0000001f6c027812 */ /* 0x000fcc00078ec0ff */
[----:B------:R-:W-:Y:S05]  /*1380*/  BRA.U UP1, `(.L_x_17) ;  /* 0x0000001101847547 */ /* 0x000fea000b800000 */
[----:B------:R-:W1:Y:S01]  /*1390*/  LDCU UR13, c[0x0][0x38c] ;  /* 0x00007180ff0d77ac */ /* 0x000e620008000800 */
[----:B------:R-:W2:Y:S01]  /*13a0*/  LDC R9, c[0x0][0x370] ;  /* 0x0000dc00ff097b82 */ /* 0x000ea20000000800 */
[----:B------:R-:W-:Y:S01]  /*13b0*/  PLOP3.LUT P1, PT, PT, PT, UP2, 0x80, 0x8 ;  /* 0x000000000008781c */ /* 0x000fe20003f2f028 */
[----:B------:R-:W-:Y:S01]  /*13c0*/  HFMA2 R12, -RZ, RZ, 0, 0 ;  /* 0x00000000ff0c7431 */ /* 0x000fe200000001ff */
[----:B------:R-:W-:Y:S01]  /*13d0*/  ISETP.EQ.OR P4, PT, R2, RZ, P5 ;  /* 0x000000ff0200720c */ /* 0x000fe20002f82670 */
[----:B------:R-:W-:Y:S01]  /*13e0*/  IMAD.MOV.U32 R15, RZ, RZ, 0x1 ;  /* 0x00000001ff0f7424 */ /* 0x000fe200078e00ff */
[----:B------:R-:W-:Y:S01]  /*13f0*/  PLOP3.LUT P1, PT, P1, PT, PT, 0x8, 0x80 ;  /* 0x000000000080781c */ /* 0x000fe20000f2e170 */
[----:B------:R-:W-:Y:S01]  /*1400*/  IMAD.MOV.U32 R14, RZ, RZ, RZ ;  /* 0x000000ffff0e7224 */ /* 0x000fe200078e00ff */
[----:B------:R-:W-:Y:S01]  /*1410*/  MOV R8, 0x1 ;  /* 0x0000000100087802 */ /* 0x000fe20000000f00 */
[----:B------:R-:W4:Y:S01]  /*1420*/  LDC R0, c[0x0][0x374] ;  /* 0x0000dd00ff007b82 */ /* 0x000f220000000800 */
[----:B------:R-:W-:Y:S01]  /*1430*/  IMAD.MOV.U32 R10, RZ, RZ, RZ ;  /* 0x000000ffff0a7224 */ /* 0x000fe200078e00ff */
[----:B------:R-:W2:Y:S01]  /*1440*/  LDCU.64 UR22, c[0x0][0x348] ;  /* 0x00006900ff1677ac */ /* 0x000ea20008000a00 */
[----:B------:R-:W-:Y:S01]  /*1450*/  UMOV UR6, URZ ;  /* 0x000000ff00067c82 */ /* 0x000fe20008000000 */
[----:B-1----:R-:W-:-:S04]  /*1460*/  UIADD3 UR5, UPT, UPT, UR13, 0x3f, URZ ;  /* 0x0000003f0d057890 */ /* 0x002fc8000fffe0ff */
[----:B------:R-:W-:-:S04]  /*1470*/  USHF.R.S32.HI UR4, URZ, 0x1f, UR5 ;  /* 0x0000001fff047899 */ /* 0x000fc80008011405 */
[----:B------:R-:W-:-:S04]  /*1480*/  ULEA.HI UR4, UR4, UR5, URZ, 0x6 ;  /* 0x0000000504047291 */ /* 0x000fc8000f8f30ff */
[----:B------:R-:W-:Y:S02]  /*1490*/  USHF.R.S32.HI UR15, URZ, 0x6, UR4 ;  /* 0x00000006ff0f7899 */ /* 0x000fe40008011404 */
[----:B------:R-:W-:Y:S02]  /*14a0*/  UIADD3 UR4, UPT, UPT, UR13, -0x1, URZ ;  /* 0xffffffff0d047890 */ /* 0x000fe4000fffe0ff */
[----:B------:R-:W-:Y:S02]  /*14b0*/  UISETP.LT.U32.AND UP0, UPT, UR15, 0x5, UPT ;  /* 0x000000050f00788c */ /* 0x000fe4000bf01070 */
[----:B------:R-:W-:Y:S02]  /*14c0*/  UISETP.GE.U32.AND UP1, UPT, UR4, -0x7f, UPT ;  /* 0xffffff810400788c */ /* 0x000fe4000bf26070 */
[----:B------:R-:W-:Y:S02]  /*14d0*/  USEL UR14, UR15, 0x5, UP0 ;  /* 0x000000050f0e7887 */ /* 0x000fe40008000000 */
[----:B------:R-:W-:-:S02]  /*14e0*/  UIADD3 UR13, UPT, UPT, UR13, 0x7e, URZ ;  /* 0x0000007e0d0d7890 */ /* 0x000fc4000fffe0ff */
[----:B------:R-:W-:Y:S02]  /*14f0*/  UIADD3 UR5, UPT, UPT, UR14, -0x1, URZ ;  /* 0xffffffff0e057890 */ /* 0x000fe4000fffe0ff */
[----:B------:R-:W-:-:S03]  /*1500*/  UIADD3 UR7, UPT, UPT, UR15, -UR14, URZ ;  /* 0x8000000e0f077290 */ /* 0x000fc6000fffe0ff */
[----:B------:R-:W-:-:S04]  /*1510*/  @UP1 UIADD3 UR5, UPT, UPT, UR14, URZ, URZ ;  /* 0x000000ff0e051290 */ /* 0x000fc8000fffe0ff */
[----:B--2---:R-:W-:-:S12]  /*1520*/  UIADD3 UR5, UPT, UPT, UR5, 0x1, URZ ;  /* 0x0000000105057890 */ /* 0x004fd8000fffe0ff */
.L_x_35:
[----:B------:R-:W-:Y:S01]  /*1530*/  UISETP.NE.AND UP0, UPT, UR37, URZ, UPT ;  /* 0x000000ff2500728c */ /* 0x000fe2000bf05270 */
[----:B------:R-:W1:Y:S08]  /*1540*/  S2UR UR37, SR_CgaCtaId ;  /* 0x00000000002579c3 */ /* 0x000e700000008800 */
[----:B------:R-:W-:Y:S05]  /*1550*/  BRA.U UP0, `(.L_x_18) ;  /* 0x0000000100347547 */ /* 0x000fea000b800000 */
[----:B------:R-:W2:Y:S01]  /*1560*/  S2R R2, SR_CgaCtaId ;  /* 0x0000000000027919 */ /* 0x000ea20000008800 */
[----:B------:R-:W-:-:S04]  /*1570*/  MOV R3, 0x400 ;  /* 0x0000040000037802 */ /* 0x000fc80000000f00 */
[----:B--2---:R-:W-:Y:S02]  /*1580*/  LEA R3, R2, R3, 0x18 ;  /* 0x0000000302037211 */ /* 0x004fe400078ec0ff */
[----:B------:R-:W-:-:S03]  /*1590*/  SHF.L.U32 R2, R8, 0x1f, RZ ;  /* 0x0000001f08027819 */ /* 0x000fc600000006ff */
[----:B------:R-:W-:-:S04]  /*15a0*/  IMAD R3, R10, 0x8, R3 ;  /* 0x000000080a037824 */ /* 0x000fc800078e0203 */
[----:B------:R-:W2:Y:S02]  /*15b0*/  SYNCS.PHASECHK.TRANS64.TRYWAIT P0, [R3+URZ+0xf0], R2 ;  /* 0x0000f002030075a7 */ /* 0x000ea400080011ff */
[----:B--2---:R-:W-:Y:S05]  /*15c0*/  @!P0 BRA `(.L_x_19) ;  /* 0x0000005800e88947 */ /* 0x004fea0003800000 */
.L_x_106:
[----:B------:R-:W-:Y:S01]  /*15d0*/  VIADD R10, R10, 0x1 ;  /* 0x000000010a0a7836 */ /* 0x000fe20000000000 */
[----:B------:R2:W-:Y:S04]  /*15e0*/  SYNCS.ARRIVE.TRANS64.A1T0 RZ, [R3+URZ+0xe0], RZ ;  /* 0x0000e0ff03ff79a7 */ /* 0x0005e800081000ff */
[----:B------:R-:W-:-:S04]  /*15f0*/  ISETP.NE.AND P0, PT, R10, 0x2, PT ;  /* 0x000000020a00780c */ /* 0x000fc80003f05270 */
[----:B------:R-:W-:Y:S02]  /*1600*/  SEL R10, R10, RZ, P0 ;  /* 0x000000ff0a0a7207 */ /* 0x000fe40000000000 */
[----:B--2---:R-:W-:-:S04]  /*1610*/  SEL R3, RZ, 0x1, P0 ;  /* 0x00000001ff037807 */ /* 0x004fc80000000000 */
[----:B------:R-:W-:-:S07]  /*1620*/  LOP3.LUT R8, R8, R3, RZ, 0x3c, !PT ;  /* 0x0000000308087212 */ /* 0x000fce00078e3cff */
.L_x_18:
[----:B------:R-:W-:Y:S01]  /*1630*/  UMOV UR4, 0x400 ;  /* 0x0000040000047882 */ /* 0x000fe20000000000 */
[----:B------:R-:W-:Y:S01]  /*1640*/  SHF.L.U32 R2, R15, 0x1f, RZ ;  /* 0x0000001f0f027819 */ /* 0x000fe200000006ff */
[----:B-1----:R-:W-:Y:S01]  /*1650*/  ULEA UR4, UR37, UR4, 0x18 ;  /* 0x0000000425047291 */ /* 0x002fe2000f8ec0ff */
[----:B------:R-:W-:Y:S01]  /*1660*/  R2UR UR35, R21 ;  /* 0x00000000152372ca */ /* 0x000fe200000e0000 */
[----:B------:R-:W-:Y:S01]  /*1670*/  UISETP.GE.U32.AND UP0, UPT, UR13, 0x7f, UPT ;  /* 0x0000007f0d00788c */ /* 0x000fe2000bf06070 */
[----:B------:R-:W-:Y:S01]  /*1680*/  R2UR UR11, R20 ;  /* 0x00000000140b72ca */ /* 0x000fe200000e0000 */
[----:B------:R-:W-:Y:S01]  /*1690*/  ULEA UR8, UR6, UR4, 0x3 ;  /* 0x0000000406087291 */ /* 0x000fe2000f8e18ff */
[----:B------:R-:W-:-:S08]  /*16a0*/  UMOV UR24, URZ ;  /* 0x000000ff00187c82 */ /* 0x000fd00008000000 */
[----:B------:R1:W2:Y:S01]  /*16b0*/  SYNCS.PHASECHK.TRANS64.TRYWAIT P0, [UR8+0x28], R2 ;  /* 0x00002802ff0075a7 */ /* 0x0002a20008001108 */
[----:B------:R-:W-:Y:S02]  /*16c0*/  USHF.L.U32 UR35, UR35, 0x6, URZ ;  /* 0x0000000623237899 */ /* 0x000fe400080006ff */
[----:B------:R-:W-:Y:S01]  /*16d0*/  USHF.L.U32 UR11, UR11, 0x7, URZ ;  /* 0x000000070b0b7899 */ /* 0x000fe200080006ff */
[----:B------:R-:W-:Y:S11]  /*16e0*/  BRA.U !UP0, `(.L_x_20) ;  /* 0x0000000108a87547 */ /* 0x000ff6000b800000 */
[----:B------:R-:W-:Y:S01]  /*16f0*/  UMOV UR16, URZ ;  /* 0x000000ff00107c82 */ /* 0x000fe20008000000 */
[----:B------:R-:W-:-:S05]  /*1700*/  UMOV UR17, UR6 ;  /* 0x0000000600117c82 */ /* 0x000fca0008000000 */
.L_x_25:
[----:B-1----:R-:W-:Y:S01]  /*1710*/  ULEA UR33, UR17, UR4, 0x3 ;  /* 0x0000000411217291 */ /* 0x002fe2000f8e18ff */
[----:B--2---:R-:W-:Y:S01]  /*1720*/  @!P5 MOV R3, 0x3000 ;  /* 0x000030000003d802 */ /* 0x004fe20000000f00 */
[----:B--2---:R-:W-:Y:S10]  /*1730*/  @P0 BRA `(.L_x_21) ;  /* 0x00000000000c0947 */ /* 0x004ff40003800000 */
[----:B------:R-:W-:-:S04]  /*1740*/  SHF.L.U32 R5, R15, 0x1f, RZ ;  /* 0x0000001f0f057819 */ /* 0x000fc800000006ff */
[----:B------:R-:W2:Y:S02]  /*1750*/  SYNCS.PHASECHK.TRANS64.TRYWAIT P0, [UR33+0x28], R5 ;  /* 0x00002805ff0075a7 */ /* 0x000ea40008001121 */
[----:B--2---:R-:W-:Y:S05]  /*1760*/  @!P0 BRA `(.L_x_22) ;  /* 0x0000005800948947 */ /* 0x004fea0003800000 */
.L_x_21:
[----:B------:R2:W-:Y:S01]  /*1770*/  @!P5 SYNCS.ARRIVE.TRANS64 RZ, [UR33], R3 ;  /* 0x00000003ffffd9a7 */ /* 0x0005e20008000021 */
[----:B------:R-:W-:Y:S04]  /*1780*/  BSSY.RECONVERGENT B0, `(.L_x_23) ;  /* 0x0000003000007945 */ /* 0x000fe80003800200 */
[----:B------:R-:W-:Y:S05]  /*1790*/  @P4 BRA `(.L_x_24) ;  /* 0x0000000000044947 */ /* 0x000fea0003800000 */
[----:B------:R-:W-:Y:S05]  /*17a0*/  BPT.TRAP 0x1 ;  /* 0x000000040000795c */ /* 0x000fea0000300000 */
.L_x_24:
[----:B------:R-:W-:Y:S05]  /*17b0*/  BSYNC.RECONVERGENT B0 ;  /* 0x0000000000007941 */ /* 0x000fea0003800200 */
.L_x_23:
[----:B------:R-:W-:Y:S02]  /*17c0*/  UIADD3 UR6, UPT, UPT, UR17, 0x1, URZ ;  /* 0x0000000111067890 */ /* 0x000fe4000fffe0ff */
[----:B------:R-:W-:Y:S02]  /*17d0*/  ULEA UR32, UR17, UR4, 0xc ;  /* 0x0000000411207291 */ /* 0x000fe4000f8e60ff */
[----:B------:R-:W-:Y:S02]  /*17e0*/  UISETP.NE.AND UP0, UPT, UR6, 0x5, UPT ;  /* 0x000000050600788c */ /* 0x000fe4000bf05270 */
[----:B------:R-:W-:Y:S02]  /*17f0*/  UIADD3 UR26, UP1, UPT, UR22, 0x80, URZ ;  /* 0x00000080161a7890 */ /* 0x000fe4000ff3e0ff */
[----:B------:R-:W-:Y:S02]  /*1800*/  USEL UR9, URZ, 0x1, UP0 ;  /* 0x00000001ff097887 */ /* 0x000fe40008000000 */
[----:B------:R-:W-:-:S02]  /*1810*/  USEL UR6, UR6, URZ, UP0 ;  /* 0x000000ff06067287 */ /* 0x000fc40008000000 */
[----:B------:R-:W-:Y:S02]  /*1820*/  UIADD3 UR20, UP0, UPT, UR22, 0x180, URZ ;  /* 0x0000018016147890 */ /* 0x000fe4000ff1e0ff */
[----:B------:R-:W-:Y:S01]  /*1830*/  ULEA UR8, UR6, UR4, 0x3 ;  /* 0x0000000406087291 */ /* 0x000fe2000f8e18ff */
[----:B------:R-:W-:Y:S01]  /*1840*/  LOP3.LUT R15, R15, UR9, RZ, 0x3c, !PT ;  /* 0x000000090f0f7c12 */ /* 0x000fe2000f8e3cff */
[----:B------:R-:W-:Y:S02]  /*1850*/  USHF.L.U32 UR34, UR16, 0x6, URZ ;  /* 0x0000000610227899 */ /* 0x000fe400080006ff */
[----:B------:R-:W-:Y:S01]  /*1860*/  UIADD3.X UR27, UPT, UPT, URZ, UR23, URZ, UP1, !UPT ;  /* 0x00000017ff1b7290 */ /* 0x000fe20008ffe4ff */
[----:B-1----:R-:W-:Y:S01]  /*1870*/  SHF.L.U32 R2, R15, 0x1f, RZ ;  /* 0x0000001f0f027819 */ /* 0x002fe200000006ff */
[----:B------:R-:W-:Y:S02]  /*1880*/  UIADD3 UR32, UPT, UPT, UR32, 0x4400, URZ ;  /* 0x0000440020207890 */ /* 0x000fe4000fffe0ff */
[----:B------:R-:W-:Y:S01]  /*1890*/  UIADD3.X UR21, UPT, UPT, URZ, UR23, URZ, UP0, !UPT ;  /* 0x00000017ff157290 */ /* 0x000fe200087fe4ff */
[----:B------:R1:W1:Y:S01]  /*18a0*/  SYNCS.PHASECHK.TRANS64.TRYWAIT P0, [UR8+0x28], R2 ;  /* 0x00002802ff0075a7 */ /* 0x0002620008001108 */
[----:B------:R-:W-:Y:S01]  /*18b0*/  ULEA UR8, UR17, UR4, 0xd ;  /* 0x0000000411087291 */ /* 0x000fe2000f8e68ff */
[----:B------:R-:W-:Y:S01]  /*18c0*/  UMOV UR18, 0x0 ;  /* 0x0000000000127882 */ /* 0x000fe20000000000 */
[----:B------:R-:W-:-:S02]  /*18d0*/  UMOV UR19, 0x10000000 ;  /* 0x1000000000137882 */ /* 0x000fc40000000000 */
[----:B------:R-:W-:Y:S01]  /*18e0*/  UIADD3 UR8, UPT, UPT, UR8, 0x9400, URZ ;  /* 0x0000940008087890 */ /* 0x000fe2000fffe0ff */
[----:B------:R1:W-:Y:S01]  /*18f0*/  UTMALDG.3D [UR32], [UR26], desc[UR18] ;  /* 0x000012201a0075b4 */ /* 0x0003e20008011000 */
[----:B------:R-:W-:Y:S01]  /*1900*/  UMOV UR12, UR36 ;  /* 0x00000024000c7c82 */ /* 0x000fe20008000000 */
[----:B------:R-:W-:Y:S01]  /*1910*/  UMOV UR9, UR33 ;  /* 0x0000002100097c82 */ /* 0x000fe20008000000 */
[----:B------:R-:W-:Y:S01]  /*1920*/  UMOV UR10, UR34 ;  /* 0x00000022000a7c82 */ /* 0x000fe20008000000 */
[----:B------:R-:W-:Y:S01]  /*1930*/  UIADD3 UR16, UPT, UPT, UR16, 0x1, URZ ;  /* 0x0000000110107890 */ /* 0x000fe2000fffe0ff */
[----:B------:R-:W-:Y:S01]  /*1940*/  UMOV UR24, UR5 ;  /* 0x0000000500187c82 */ /* 0x000fe20008000000 */
[----:B------:R-:W-:Y:S02]  /*1950*/  UMOV UR17, UR6 ;  /* 0x0000000600117c82 */ /* 0x000fe40008000000 */
[----:B------:R1:W-:Y:S01]  /*1960*/  UTMALDG.3D [UR8], [UR20], desc[UR18] ;  /* 0x00001208140075b4 */ /* 0x0003e20008011000 */
[----:B------:R-:W-:-:S09]  /*1970*/  UISETP.NE.AND UP0, UPT, UR16, UR5, UPT ;  /* 0x000000051000728c */ /* 0x000fd2000bf05270 */
[----:B------:R-:W-:Y:S05]  /*1980*/  BRA.U UP0, `(.L_x_25) ;  /* 0xfffffffd00607547 */ /* 0x000fea000b83ffff */
.L_x_20:
[----:B-1----:R-:W-:Y:S01]  /*1990*/  ULEA UR8, UR6, UR4, 0x3 ;  /* 0x0000000406087291 */ /* 0x002fe2000f8e18ff */
[----:B------:R-:W-:Y:S01]  /*19a0*/  SHF.L.U32 R2, R15, 0x1f, RZ ;  /* 0x0000001f0f027819 */ /* 0x000fe200000006ff */
[----:B------:R-:W-:Y:S01]  /*19b0*/  @!P1 SYNCS.ARRIVE.TRANS64.A1T0 RZ, [UR4+0x78], RZ ;  /* 0x000078ffffff99a7 */ /* 0x000fe20008100004 */
[----:B------:R-:W-:-:S06]  /*19c0*/  UISETP.GT.AND UP0, UPT, UR15, UR14, UPT ;  /* 0x0000000e0f00728c */ /* 0x000fcc000bf04270 */
[----:B--2---:R1:W2:Y:S03]  /*19d0*/  SYNCS.PHASECHK.TRANS64.TRYWAIT P0, [UR8+0x28], R2 ;  /* 0x00002802ff0075a7 */ /* 0x0042a60008001108 */
[----:B------:R-:W-:Y:S05]  /*19e0*/  BRA.U !UP0, `(.L_x_26) ;  /* 0x0000000108ac7547 */ /* 0x000fea000b800000 */
[----:B------:R-:W-:Y:S01]  /*19f0*/  UIADD3 UR21, UPT, UPT, UR7, UR24, URZ ;  /* 0x0000001807157290 */ /* 0x000fe2000fffe0ff */
[----:B------:R-:W-:-:S11]  /*1a00*/  UMOV UR25, UR6 ;  /* 0x0000000600197c82 */ /* 0x000fd60008000000 */
.L_x_31:
[----:B-1----:R-:W-:Y:S01]  /*1a10*/  ULEA UR17, UR25, UR4, 0x3 ;  /* 0x0000000419117291 */ /* 0x002fe2000f8e18ff */
[----:B--2---:R-:W-:Y:S01]  /*1a20*/  @!P5 MOV R3, 0x3000 ;  /* 0x000030000003d802 */ /* 0x004fe20000000f00 */
[----:B--2---:R-:W-:Y:S10]  /*1a30*/  @P0 BRA `(.L_x_27) ;  /* 0x00000000000c0947 */ /* 0x004ff40003800000 */
[----:B------:R-:W-:-:S04]  /*1a40*/  SHF.L.U32 R5, R15, 0x1f, RZ ;  /* 0x0000001f0f057819 */ /* 0x000fc800000006ff */
[----:B------:R-:W2:Y:S02]  /*1a50*/  SYNCS.PHASECHK.TRANS64.TRYWAIT P0, [UR17+0x28], R5 ;  /* 0x00002805ff0075a7 */ /* 0x000ea40008001111 */
[----:B--2---:R-:W-:Y:S05]  /*1a60*/  @!P0 BRA `(.L_x_28) ;  /* 0x0000005400ec8947 */ /* 0x004fea0003800000 */
.L_x_27:
[----:B------:R2:W-:Y:S01]  /*1a70*/  @!P5 SYNCS.ARRIVE.TRANS64 RZ, [UR17], R3 ;  /* 0x00000003ffffd9a7 */ /* 0x0005e20008000011 */
[----:B------:R-:W-:Y:S04]  /*1a80*/  BSSY.RECONVERGENT B0, `(.L_x_29) ;  /* 0x0000003000007945 */ /* 0x000fe80003800200 */
[----:B------:R-:W-:Y:S05]  /*1a90*/  @P4 BRA `(.L_x_30) ;  /* 0x0000000000044947 */ /* 0x000fea0003800000 */
[----:B------:R-:W-:Y:S05]  /*1aa0*/  BPT.TRAP 0x1 ;  /* 0x000000040000795c */ /* 0x000fea0000300000 */
.L_x_30:
[----:B------:R-:W-:Y:S05]  /*1ab0*/  BSYNC.RECONVERGENT B0 ;  /* 0x0000000000007941 */ /* 0x000fea0003800200 */
.L_x_29:
        /* <DEDUP_REMOVED lines=10> */
[----:B------:R-:W-:Y:S01]  /*1b60*/  UIADD3 UR16, UPT, UPT, UR16, 0x4400, URZ ;  /* 0x0000440010107890 */ /* 0x000fe2000fffe0ff */
[----:B-1----:R-:W-:Y:S01]  /*1b70*/  SHF.L.U32 R2, R15, 0x1f, RZ ;  /* 0x0000001f0f027819 */ /* 0x002fe200000006ff */
[----:B------:R-:W-:Y:S02]  /*1b80*/  UIADD3.X UR31, UPT, UPT, URZ, UR23, URZ, UP1, !UPT ;  /* 0x00000017ff1f7290 */ /* 0x000fe40008ffe4ff */
[----:B------:R-:W-:Y:S01]  /*1b90*/  UIADD3.X UR29, UPT, UPT, URZ, UR23, URZ, UP0, !UPT ;  /* 0x00000017ff1d7290 */ /* 0x000fe200087fe4ff */
[----:B------:R1:W1:Y:S01]  /*1ba0*/  SYNCS.PHASECHK.TRANS64.TRYWAIT P0, [UR8+0x28], R2 ;  /* 0x00002802ff0075a7 */ /* 0x0002620008001108 */
[----:B------:R-:W-:Y:S01]  /*1bb0*/  ULEA UR8, UR25, UR4, 0xd ;  /* 0x0000000419087291 */ /* 0x000fe2000f8e68ff */
[----:B------:R-:W-:Y:S01]  /*1bc0*/  UMOV UR26, 0x0 ;  /* 0x00000000001a7882 */ /* 0x000fe20000000000 */
[----:B------:R-:W-:-:S02]  /*1bd0*/  UMOV UR27, 0x10000000 ;  /* 0x10000000001b7882 */ /* 0x000fc40000000000 */
[----:B------:R-:W-:Y:S01]  /*1be0*/  UIADD3 UR8, UPT, UPT, UR8, 0x9400, URZ ;  /* 0x0000940008087890 */ /* 0x000fe2000fffe0ff */
[----:B------:R-:W-:Y:S01]  /*1bf0*/  UMOV UR19, UR35 ;  /* 0x0000002300137c82 */ /* 0x000fe20008000000 */
[----:B------:R-:W-:Y:S01]  /*1c00*/  UMOV UR20, UR36 ;  /* 0x0000002400147c82 */ /* 0x000fe20008000000 */
[----:B------:R-:W-:Y:S01]  /*1c10*/  UMOV UR12, UR36 ;  /* 0x00000024000c7c82 */ /* 0x000fe20008000000 */
[----:B------:R-:W-:Y:S01]  /*1c20*/  UMOV UR9, UR17 ;  /* 0x0000001100097c82 */ /* 0x000fe20008000000 */
[----:B------:R-:W-:Y:S01]  /*1c30*/  UMOV UR10, UR18 ;  /* 0x00000012000a7c82 */ /* 0x000fe20008000000 */
[----:B------:R1:W-:Y:S01]  /*1c40*/  UTMALDG.3D [UR16], [UR30], desc[UR26] ;  /* 0x00001a101e0075b4 */ /* 0x0003e20008011000 */
[----:B------:R-:W-:Y:S01]  /*1c50*/  UIADD3 UR24, UPT, UPT, UR24, 0x1, URZ ;  /* 0x0000000118187890 */ /* 0x000fe2000fffe0ff */
[----:B------:R-:W-:-:S03]  /*1c60*/  UMOV UR25, UR6 ;  /* 0x0000000600197c82 */ /* 0x000fc60008000000 */
[----:B------:R-:W-:Y:S01]  /*1c70*/  UISETP.NE.AND UP0, UPT, UR24, UR21, UPT ;  /* 0x000000151800728c */ /* 0x000fe2000bf05270 */
[----:B------:R1:W-:Y:S08]  /*1c80*/  UTMALDG.3D [UR8], [UR28], desc[UR26] ;  /* 0x00001a081c0075b4 */ /* 0x0003f00008011000 */
[----:B------:R-:W-:Y:S05]  /*1c90*/  BRA.U UP0, `(.L_x_31) ;  /* 0xfffffffd005c7547 */ /* 0x000fea000b83ffff */
.L_x_26:
[----:B-1----:R-:W-:Y:S01]  /*1ca0*/  LEA R2, R14, UR4, 0x3 ;  /* 0x000000040e027c11 */ /* 0x002fe2000f8e18ff */
[----:B------:R-:W-:Y:S01]  /*1cb0*/  NOP ;  /* 0x0000000000007918 */ /* 0x000fe20000000000 */
[----:B--2---:R-:W-:Y:S02]  /*1cc0*/  SHF.L.U32 R3, R12, 0x1f, RZ ;  /* 0x0000001f0c037819 */ /* 0x004fe400000006ff */
[----:B------:R-:W-:Y:S02]  /*1cd0*/  LEA R4, R14, UR4, 0x4 ;  /* 0x000000040e047c11 */ /* 0x000fe4000f8e20ff */
[----:B------:R-:W1:Y:S02]  /*1ce0*/  SYNCS.PHASECHK.TRANS64.TRYWAIT P0, [R2+URZ+0x80], R3 ;  /* 0x00008003020075a7 */ /* 0x000e6400080011ff */
[----:B-1----:R-:W-:Y:S05]  /*1cf0*/  @!P0 BRA `(.L_x_32) ;  /* 0x0000005400608947 */ /* 0x002fea0003800000 */
.L_x_109:
[----:B------:R-:W2:Y:S01]  /*1d00*/  LDS.128 R4, [R4+0x110] ;  /* 0x0001100004047984 */ /* 0x000ea20000000c00 */
[----:B---3--:R-:W-:Y:S01]  /*1d10*/  ISETP.GE.AND P0, PT, R40, 0x1, PT ;  /* 0x000000012800780c */ /* 0x008fe20003f06270 */
[----:B-1----:R-:W-:Y:S01]  /*1d20*/  VIADD R2, R2, 0x90 ;  /* 0x0000009002027836 */ /* 0x002fe20000000000 */
[----:B------:R-:W-:Y:S01]  /*1d30*/  @!PT LDS RZ, [RZ] ;  /* 0x00000000fffff984 */ /* 0x000fe20000000800 */
[----:B------:R-:W-:Y:S01]  /*1d40*/  @!PT LDS RZ, [RZ] ;  /* 0x00000000fffff984 */ /* 0x000fe20000000800 */
[----:B------:R-:W-:Y:S01]  /*1d50*/  @!PT LDS RZ, [RZ] ;  /* 0x00000000fffff984 */ /* 0x000fe20000000800 */
[----:B------:R-:W-:Y:S01]  /*1d60*/  @!PT LDS RZ, [RZ] ;  /* 0x00000000fffff984 */ /* 0x000fe20000000800 */
[----:B------:R1:W-:Y:S06]  /*1d70*/  MEMBAR.ALL.CTA ;  /* 0x0000000000007992 */ /* 0x0003ec0000008000 */
[----:B-1----:R-:W1:Y:S01]  /*1d80*/  FENCE.VIEW.ASYNC.S ;  /* 0x00000000000073c6 */ /* 0x002e620000000000 */
[----:B------:R-:W-:-:S04]  /*1d90*/  PRMT R2, RZ, 0x654, R2 ;  /* 0x00000654ff027816 */ /* 0x000fc80000000002 */
[----:B-1----:R1:W-:Y:S01]  /*1da0*/  SYNCS.ARRIVE.TRANS64.RED.A1T0 RZ, [R2+URZ], RZ ;  /* 0x000000ff02ff79a7 */ /* 0x0023e200081004ff */
[----:B--2---:R-:W-:-:S13]  /*1db0*/  LOP3.LUT P2, RZ, R6, 0x1, RZ, 0xc0, !PT ;  /* 0x0000000106ff7812 */ /* 0x004fda000784c0ff */
[----:B------:R-:W-:Y:S01]  /*1dc0*/  @P2 SHF.R.U32.HI R3, RZ, 0x10, R5 ;  /* 0x00000010ff032819 */ /* 0x000fe20000011605 */
[----:B------:R-:W-:Y:S01]  /*1dd0*/  VOTEU.ANY UP0, P2 ;  /* 0x0000000000ff7886 */ /* 0x000fe20001000100 */
[----:B------:R-:W-:Y:S02]  /*1de0*/  @P2 MOV R13, R4 ;  /* 0x00000004000d2202 */ /* 0x000fe40000000f00 */
[----:B------:R-:W-:Y:S02]  /*1df0*/  @P2 R2UR.BROADCAST UR8, R3 ;  /* 0x00000000030822ca */ /* 0x000fe400008e0000 */
[----:B------:R-:W-:-:S11]  /*1e00*/  @P2 LOP3.LUT R11, R5, 0xffff, RZ, 0xc0, !PT ;  /* 0x0000ffff050b2812 */ /* 0x000fd600078ec0ff */
[----:B------:R-:W-:Y:S01]  /*1e10*/  @UP0 UMOV UR36, UR8 ;  /* 0x0000000800240c82 */ /* 0x000fe20008000000 */
[----:B-1----:R-:W-:Y:S05]  /*1e20*/  @!P0 BRA `(.L_x_33) ;  /* 0x0000000000b88947 */ /* 0x002fea0003800000 */
[----:B------:R-:W4:Y:S01]  /*1e30*/  LDC.64 R4, c[0x0][0xb18] ;  /* 0x0002c600ff047b82 */ /* 0x000f220000000a00 */
[----:B------:R-:W-:-:S07]  /*1e40*/  ISETP.NE.AND P3, PT, R40, 0x1, PT ;  /* 0x000000012800780c */ /* 0x000fce0003f65270 */
[----:B------:R-:W1:Y:S08]  /*1e50*/  LDC.64 R6, c[0x0][0xb10] ;  /* 0x0002c400ff067b82 */ /* 0x000e700000000a00 */
[----:B------:R-:W2:Y:S08]  /*1e60*/  LDC R16, c[0x0][0xb20] ;  /* 0x0002c800ff107b82 */ /* 0x000eb00000000800 */
[----:B------:R-:W3:Y:S01]  /*1e70*/  LDC R18, c[0x0][0xb0c] ;  /* 0x0002c300ff127b82 */ /* 0x000ee20000000800 */
[----:B----4-:R-:W-:Y:S01]  /*1e80*/  IMAD.HI.U32 R17, R0, R5, RZ ;  /* 0x0000000500117227 */ /* 0x010fe200078e00ff */
[----:B------:R-:W-:-:S03]  /*1e90*/  ISETP.NE.AND P0, PT, R4, 0x1, PT ;  /* 0x000000010400780c */ /* 0x000fc60003f05270 */
[----:B------:R-:W-:-:S03]  /*1ea0*/  IMAD.HI.U32 R5, R11, R5, RZ ;  /* 0x000000050b057227 */ /* 0x000fc600078e00ff */
[----:B------:R-:W4:Y:S01]  /*1eb0*/  LDC.64 R2, c[0x0][0xb28] ;  /* 0x0002ca00ff027b82 */ /* 0x000f220000000a00 */
[----:B-1----:R-:W-:-:S04]  /*1ec0*/  IMAD.HI.U32 R20, R9, R6, RZ ;  /* 0x0000000609147227 */ /* 0x002fc800078e00ff */
[----:B------:R-:W-:Y:S01]  /*1ed0*/  IMAD.HI.U32 R22, R13, R6, RZ ;  /* 0x000000060d167227 */ /* 0x000fe200078e00ff */
[----:B------:R-:W-:Y:S02]  /*1ee0*/  SHF.R.U32.HI R20, RZ, R7, R20 ;  /* 0x00000007ff147219 */ /* 0x000fe40000011614 */
[-C--:B--2---:R-:W-:Y:S02]  /*1ef0*/  SHF.R.U32.HI R17, RZ, R16.reuse, R17 ;  /* 0x00000010ff117219 */ /* 0x084fe40000011611 */
[----:B------:R-:W-:Y:S02]  /*1f00*/  SHF.R.U32.HI R16, RZ, R16, R5 ;  /* 0x00000010ff107219 */ /* 0x000fe40000011605 */
[----:B------:R-:W-:Y:S02]  /*1f10*/  SEL R17, R0, R17, !P0 ;  /* 0x0000001100117207 */ /* 0x000fe40004000000 */
[----:B------:R-:W-:Y:S02]  /*1f20*/  SHF.R.U32.HI R22, RZ, R7, R22 ;  /* 0x00000007ff167219 */ /* 0x000fe40000011616 */
[----:B---3--:R-:W-:-:S02]  /*1f30*/  ISETP.NE.AND P1, PT, R18, 0x1, PT ;  /* 0x000000011200780c */ /* 0x008fc40003f25270 */
[----:B------:R-:W-:Y:S02]  /*1f40*/  SEL R5, R11, R16, !P0 ;  /* 0x000000100b057207 */ /* 0x000fe40004000000 */
[----:B------:R-:W-:Y:S02]  /*1f50*/  SEL R19, R9, R20, !P1 ;  /* 0x0000001409137207 */ /* 0x000fe40004800000 */
[----:B------:R-:W-:Y:S01]  /*1f60*/  SEL R7, R13, R22, !P1 ;  /* 0x000000160d077207 */ /* 0x000fe20004800000 */
[----:B----4-:R-:W-:-:S04]  /*1f70*/  IMAD.HI.U32 R20, R17, R2, RZ ;  /* 0x0000000211147227 */ /* 0x010fc800078e00ff */
[----:B------:R-:W-:Y:S01]  /*1f80*/  IMAD.HI.U32 R6, R19, R2, RZ ;  /* 0x0000000213067227 */ /* 0x000fe200078e00ff */
[----:B------:R-:W-:-:S04]  /*1f90*/  @P3 SHF.R.U32.HI R17, RZ, R3, R20 ;  /* 0x00000003ff113219 */ /* 0x000fc80000011614 */
        /* <DEDUP_REMOVED lines=8> */
[----:B------:R-:W-:-:S04]  /*2020*/  @!P0 IMAD.HI.U32 R16, R7, R2, RZ ;  /* 0x0000000207108227 */ /* 0x000fc800078e00ff */
[----:B------:R-:W-:Y:S01]  /*2030*/  IMAD.MOV R2, RZ, RZ, -R6 ;  /* 0x000000ffff027224 */ /* 0x000fe200078e0a06 */
[----:B------:R-:W-:-:S03]  /*2040*/  @!P0 SHF.R.U32.HI R16, RZ, R3, R16 ;  /* 0x00000003ff108219 */ /* 0x000fc60000011610 */
[----:B------:R-:W-:Y:S01]  /*2050*/  IMAD R2, R40, R2, R5 ;  /* 0x0000000228027224 */ /* 0x000fe200078e0205 */
[----:B------:R-:W-:Y:S02]  /*2060*/  @!P0 SEL R3, R7, R16, !P3 ;  /* 0x0000001007038207 */ /* 0x000fe40005800000 */
[----:B------:R-:W-:-:S03]  /*2070*/  IADD3 R16, PT, PT, -R5, RZ, RZ ;  /* 0x000000ff05107210 */ /* 0x000fc60007ffe1ff */
[--C-:B------:R-:W-:Y:S02]  /*2080*/  @!P0 IMAD.IADD R6, R6, 0x1, -R3.reuse ;  /* 0x0000000106068824 */ /* 0x100fe400078e0a03 */
[----:B------:R-:W-:Y:S01]  /*2090*/  @!P0 IMAD R3, R2, R19, R3 ;  /* 0x0000001302038224 */ /* 0x000fe200078e0203 */
[----:B------:R-:W-:Y:S01]  /*20a0*/  IADD3 R2, PT, PT, -R7, RZ, RZ ;  /* 0x000000ff07027210 */ /* 0x000fe20007ffe1ff */
[----:B------:R-:W-:Y:S02]  /*20b0*/  @!P0 IMAD R5, R40, R6, R7 ;  /* 0x0000000628058224 */ /* 0x000fe400078e0207 */
[----:B------:R-:W-:Y:S02]  /*20c0*/  IMAD R11, R4, R16, R11 ;  /* 0x00000010040b7224 */ /* 0x000fe400078e020b */
[----:B------:R-:W-:Y:S02]  /*20d0*/  @!P0 IMAD.MOV.U32 R7, RZ, RZ, R3 ;  /* 0x000000ffff078224 */ /* 0x000fe400078e0003 */
[----:B------:R-:W-:-:S02]  /*20e0*/  IMAD R2, R18, R2, R13 ;  /* 0x0000000212027224 */ /* 0x000fc400078e020d */
[----:B------:R-:W-:Y:S02]  /*20f0*/  IMAD R11, R5, R4, R11 ;  /* 0x00000004050b7224 */ /* 0x000fe400078e020b */
[----:B------:R-:W-:Y:S02]  /*2100*/  IMAD R13, R7, R18, R2 ;  /* 0x00000012070d7224 */ /* 0x000fe400078e0202 */
.L_x_33:
[----:B------:R-:W1:Y:S02]  /*2110*/  LDCU UR8, c[0x0][0xb30] ;  /* 0x00016600ff0877ac */ /* 0x000e640008000800 */
[----:B-1----:R-:W-:-:S09]  /*2120*/  UISETP.NE.AND UP0, UPT, UR8, 0x1, UPT ;  /* 0x000000010800788c */ /* 0x002fd2000bf05270 */
[----:B------:R-:W-:Y:S05]  /*2130*/  BRA.U UP0, `(.L_x_34) ;  /* 0x0000000100407547 */ /* 0x000fea000b800000 */
[----:B------:R-:W1:Y:S08]  /*2140*/  LDC.64 R4, c[0x0][0xb10] ;  /* 0x0002c400ff047b82 */ /* 0x000e700000000a00 */
[----:B------:R-:W2:Y:S08]  /*2150*/  LDC.64 R2, c[0x0][0xb18] ;  /* 0x0002c600ff027b82 */ /* 0x000eb00000000a00 */
[----:B------:R-:W3:Y:S08]  /*2160*/  LDC R6, c[0x0][0xb20] ;  /* 0x0002c800ff067b82 */ /* 0x000ef00000000800 */
[----:B------:R-:W4:Y:S01]  /*2170*/  LDC R16, c[0x0][0xb0c] ;  /* 0x0002c300ff107b82 */ /* 0x000f220000000800 */
[----:B-1----:R-:W-:-:S05]  /*2180*/  IMAD.HI.U32 R4, R13, R4, RZ ;  /* 0x000000040d047227 */ /* 0x002fca00078e00ff */
[----:B------:R-:W-:Y:S01]  /*2190*/  SHF.R.U32.HI R4, RZ, R5, R4 ;  /* 0x00000005ff047219 */ /* 0x000fe20000011604 */
[----:B--2---:R-:W-:Y:S01]  /*21a0*/  IMAD.HI.U32 R3, R11, R3, RZ ;  /* 0x000000030b037227 */ /* 0x004fe200078e00ff */
[----:B------:R-:W-:-:S04]  /*21b0*/  ISETP.NE.AND P0, PT, R2, 0x1, PT ;  /* 0x000000010200780c */ /* 0x000fc80003f05270 */
[----:B---3--:R-:W-:-:S04]  /*21c0*/  SHF.R.U32.HI R6, RZ, R6, R3 ;  /* 0x00000006ff067219 */ /* 0x008fc80000011603 */
[----:B------:R-:W-:Y:S02]  /*21d0*/  SEL R3, R11, R6, !P0 ;  /* 0x000000060b037207 */ /* 0x000fe40004000000 */
[----:B----4-:R-:W-:-:S04]  /*21e0*/  ISETP.NE.AND P1, PT, R16, 0x1, PT ;  /* 0x000000011000780c */ /* 0x010fc80003f25270 */
[----:B------:R-:W-:-:S05]  /*21f0*/  SEL R4, R13, R4, !P1 ;  /* 0x000000040d047207 */ /* 0x000fca0004800000 */
[----:B------:R-:W-:Y:S02]  /*2200*/  IMAD.IADD R5, R3, 0x1, -R4 ;  /* 0x0000000103057824 */ /* 0x000fe400078e0a04 */
[----:B------:R-:W-:Y:S02]  /*2210*/  IMAD.IADD R3, R4, 0x1, -R3 ;  /* 0x0000000104037824 */ /* 0x000fe400078e0a03 */
[----:B------:R-:W-:Y:S02]  /*2220*/  IMAD R13, R5, R16, R13 ;  /* 0x00000010050d7224 */ /* 0x000fe400078e020d */
[----:B------:R-:W-:-:S07]  /*2230*/  IMAD R11, R3, R2, R11 ;  /* 0x00000002030b7224 */ /* 0x000fce00078e020b */
.L_x_34:
[----:B------:R-:W-:Y:S01]  /*2240*/  VIADD R14, R14, 0x1 ;  /* 0x000000010e0e7836 */ /* 0x000fe20000000000 */
[----:B------:R-:W-:Y:S01]  /*2250*/  PLOP3.LUT P1, PT, PT, PT, PT, 0x80, 0x8 ;  /* 0x000000000008781c */ /* 0x000fe20003f2f070 */
[----:B------:R-:W-:Y:S02]  /*2260*/  IMAD.IADD R21, R13, 0x1, R96 ;  /* 0x000000010d157824 */ /* 0x000fe400078e0260 */
[----:B------:R-:W-:Y:S01]  /*2270*/  IMAD.IADD R20, R11, 0x1, R94 ;  /* 0x000000010b147824 */ /* 0x000fe200078e025e */
[----:B------:R-:W-:-:S04]  /*2280*/  ISETP.NE.AND P0, PT, R14, 0x2, PT ;  /* 0x000000020e00780c */ /* 0x000fc80003f05270 */
[----:B------:R-:W-:Y:S02]  /*2290*/  SEL R3, RZ, 0x1, P0 ;  /* 0x00000001ff037807 */ /* 0x000fe40000000000 */
[----:B------:R-:W-:Y:S02]  /*22a0*/  SEL R14, R14, RZ, P0 ;  /* 0x000000ff0e0e7207 */ /* 0x000fe40000000000 */
[----:B------:R-:W-:Y:S01]  /*22b0*/  LOP3.LUT R12, R12, R3, RZ, 0x3c, !PT ;  /* 0x000000030c0c7212 */ /* 0x000fe200078e3cff */
[----:B------:R-:W-:Y:S06]  /*22c0*/  @P2 BRA `(.L_x_35) ;  /* 0xfffffff000982947 */ /* 0x000fec000383ffff */
[----:B------:R-:W-:Y:S01]  /*22d0*/  UIADD3 UR4, UPT, UPT, UR4, 0x28, URZ ;  /* 0x0000002804047890 */ /* 0x000fe2000fffe0ff */
[----:B------:R-:W-:-:S03]  /*22e0*/  SHF.L.U32 R3, R15, 0x1f, RZ ;  /* 0x0000001f0f037819 */ /* 0x000fc600000006ff */
[----:B------:R-:W-:-:S09]  /*22f0*/  ULEA UR5, UR6, UR4, 0x3 ;  /* 0x0000000406057291 */ /* 0x000fd2000f8e18ff */
[----:B------:R-:W1:Y:S02]  /*2300*/  SYNCS.PHASECHK.TRANS64.TRYWAIT P0, [UR5], R3 ;  /* 0x00000003ff0075a7 */ /* 0x000e640008001105 */
[----:B-1----:R-:W-:Y:S05]  /*2310*/  @!P0 BRA `(.L_x_36) ;  /* 0x0000004c00ec8947 */ /* 0x002fea0003800000 */
.L_x_111:
[----:B------:R-:W-:-:S04]  /*2320*/  UIADD3 UR6, UPT, UPT, UR6, 0x1, URZ ;  /* 0x0000000106067890 */ /* 0x000fc8000fffe0ff */
[----:B------:R-:W-:-:S04]  /*2330*/  UISETP.NE.AND UP0, UPT, UR6, 0x5, UPT ;  /* 0x000000050600788c */ /* 0x000fc8000bf05270 */
[----:B------:R-:W-:Y:S02]  /*2340*/  USEL UR7, URZ, 0x1, UP0 ;  /* 0x00000001ff077887 */ /* 0x000fe40008000000 */
[----:B------:R-:W-:-:S04]  /*2350*/  USEL UR6, UR6, URZ, UP0 ;  /* 0x000000ff06067287 */ /* 0x000fc80008000000 */
[----:B------:R-:W-:Y:S01]  /*2360*/  ULEA UR5, UR6, UR4, 0x3 ;  /* 0x0000000406057291 */ /* 0x000fe2000f8e18ff */
[----:B------:R-:W-:-:S04]  /*2370*/  LOP3.LUT R2, R15, UR7, RZ, 0x3c, !PT ;  /* 0x000000070f027c12 */ /* 0x000fc8000f8e3cff */
[----:B-1----:R-:W-:-:S04]  /*2380*/  SHF.L.U32 R3, R2, 0x1f, RZ ;  /* 0x0000001f02037819 */ /* 0x002fc800000006ff */
[----:B------:R-:W1:Y:S02]  /*2390*/  SYNCS.PHASECHK.TRANS64.TRYWAIT P0, [UR5], R3 ;  /* 0x00000003ff0075a7 */ /* 0x000e640008001105 */
[----:B-1----:R-:W-:Y:S05]  /*23a0*/  @!P0 BRA `(.L_x_37) ;  /* 0x0000004c00e08947 */ /* 0x002fea0003800000 */
.L_x_113:
        /* <DEDUP_REMOVED lines=9> */
.L_x_115:
        /* <DEDUP_REMOVED lines=9> */
.L_x_117:
[----:B------:R-:W-:-:S04]  /*24d0*/  UIADD3 UR6, UPT, UPT, UR6, 0x1, URZ ;  /* 0x0000000106067890 */ /* 0x000fc8000fffe0ff */
[----:B------:R-:W-:-:S04]  /*24e0*/  UISETP.NE.AND UP0, UPT, UR6, 0x5, UPT ;  /* 0x000000050600788c */ /* 0x000fc8000bf05270 */
[----:B------:R-:W-:Y:S02]  /*24f0*/  USEL UR5, URZ, 0x1, UP0 ;  /* 0x00000001ff057887 */ /* 0x000fe40008000000 */
[----:B------:R-:W-:-:S04]  /*2500*/  USEL UR6, UR6, URZ, UP0 ;  /* 0x000000ff06067287 */ /* 0x000fc80008000000 */
[----:B------:R-:W-:Y:S01]  /*2510*/  ULEA UR6, UR6, UR4, 0x3 ;  /* 0x0000000406067291 */ /* 0x000fe2000f8e18ff */
[----:B-1----:R-:W-:-:S04]  /*2520*/  LOP3.LUT R3, R2, UR5, RZ, 0x3c, !PT ;  /* 0x0000000502037c12 */ /* 0x002fc8000f8e3cff */
[----:B------:R-:W-:Y:S01]  /*2530*/  SHF.L.U32 R3, R3, 0x1f, RZ ;  /* 0x0000001f03037819 */ /* 0x000fe200000006ff */
[----:B----4-:R-:W-:-:S07]  /*2540*/  IMAD.U32 R0, RZ, RZ, UR6 ;  /* 0x00000006ff007e24 */ /* 0x010fce000f8e00ff */
.L_x_40:
[----:B-1----:R1:W2:Y:S02]  /*2550*/  SYNCS.PHASECHK.TRANS64.TRYWAIT P0, [R0+URZ], R3 ;  /* 0x00000003000075a7 */ /* 0x0022a400080011ff */
[----:B--2---:R-:W-:Y:S05]  /*2560*/  @!P0 NANOSLEEP.SYNCS 0x989680 ;  /* 0x009896800000895d */ /* 0x004fea0003900000 */
[----:B------:R-:W2:Y:S02]  /*2570*/  @!P0 SYNCS.PHASECHK.TRANS64 P0, [R0+URZ], R3 ;  /* 0x00000003000085a7 */ /* 0x000ea400080010ff */
[----:B--2---:R-:W-:Y:S05]  /*2580*/  @P0 EXIT ;  /* 0x000000000000094d */ /* 0x004fea0003800000 */
[----:B------:R-:W-:Y:S05]  /*2590*/  BRA `(.L_x_40) ;  /* 0xfffffffc00ec7947 */ /* 0x000fea000383ffff */
.L_x_17:
[----:B------:R-:W-:-:S04]  /*25a0*/  UISETP.NE.AND UP1, UPT, UR37, URZ, UPT ;  /* 0x000000ff2500728c */ /* 0x000fc8000bf25270 */
[----:B------:R-:W-:-:S09]  /*25b0*/  UISETP.NE.OR UP1, UPT, UR8, 0x1, UP1 ;  /* 0x000000010800788c */ /* 0x000fd20008f25670 */
[----:B------:R-:W-:Y:S05]  /*25c0*/  BRA.U UP1, `(.L_x_41) ;  /* 0x0000000501487547 */ /* 0x000fea000b800000 */
[----:B------:R-:W-:Y:S01]  /*25d0*/  ISETP.NE.AND P2, PT, R2, RZ, PT ;  /* 0x000000ff0200720c */ /* 0x000fe20003f45270 */
[----:B------:R-:W-:Y:S01]  /*25e0*/  IMAD.MOV.U32 R12, RZ, RZ, 0x1 ;  /* 0x00000001ff0c7424 */ /* 0x000fe200078e00ff */
[----:B------:R-:W-:Y:S02]  /*25f0*/  CS2R R10, SRZ ;  /* 0x00000000000a7805 */ /* 0x000fe4000001ff00 */
[----:B------:R-:W-:Y:S01]  /*2600*/  CS2R R8, SRZ ;  /* 0x0000000000087805 */ /* 0x000fe2000001ff00 */
[----:B------:R-:W-:Y:S01]  /*2610*/  UMOV UR4, 0x400 ;  /* 0x0000040000047882 */ /* 0x000fe20000000000 */
[----:B------:R-:W-:Y:S01]  /*2620*/  UMOV UR6, URZ ;  /* 0x000000ff00067c82 */ /* 0x000fe20008000000 */
[----:B------:R-:W-:-:S12]  /*2630*/  ULEA UR37, UR37, UR4, 0x18 ;  /* 0x0000000425257291 */ /* 0x000fd8000f8ec0ff */
.L_x_45:
[----:B------:R-:W-:Y:S02]  /*2640*/  LEA R0, R8, UR37, 0x3 ;  /* 0x0000002508007c11 */ /* 0x000fe4000f8e18ff */
[----:B------:R-:W-:-:S03]  /*2650*/  SHF.L.U32 R5, R9, 0x1f, RZ ;  /* 0x0000001f09057819 */ /* 0x000fc600000006ff */
[----:B------:R-:W-:Y:S01]  /*2660*/  VIADD R4, R0, 0xf0 ;  /* 0x000000f000047836 */ /* 0x000fe20000000000 */
[----:B------:R-:W1:Y:S02]  /*2670*/  SYNCS.PHASECHK.TRANS64.TRYWAIT P0, [R0+URZ+0xe0], R5 ;  /* 0x0000e005000075a7 */ /* 0x000e6400080011ff */
[----:B-1----:R-:W-:Y:S05]  /*2680*/  @!P0 BRA `(.L_x_42) ;  /* 0x0000004c00708947 */ /* 0x002fea0003800000 */
.L_x_118:
[----:B------:R-:W-:Y:S01]  /*2690*/  ULEA UR5, UR6, UR37, 0x3 ;  /* 0x0000002506057291 */ /* 0x000fe2000f8e18ff */
[----:B------:R-:W-:Y:S02]  /*26a0*/  PRMT R4, RZ, 0x654, R4 ;  /* 0x00000654ff047816 */ /* 0x000fe40000000004 */
[----:B-1----:R-:W-:Y:S01]  /*26b0*/  SHF.L.U32 R5, R12, 0x1f, RZ ;  /* 0x0000001f0c057819 */ /* 0x002fe200000006ff */
[----:B------:R-:W-:Y:S01]  /*26c0*/  UIADD3 UR4, UPT, UPT, UR5, 0x80, URZ ;  /* 0x0000008005047890 */ /* 0x000fe2000fffe0ff */
[----:B------:R1:W-:Y:S05]  /*26d0*/  SYNCS.ARRIVE.TRANS64.RED.A1T0 RZ, [R4+URZ], RZ ;  /* 0x000000ff04ff79a7 */ /* 0x0003ea00081004ff */
[----:B------:R-:W-:Y:S01]  /*26e0*/  IMAD.U32 R7, RZ, RZ, UR4 ;  /* 0x00000004ff077e24 */ /* 0x000fe2000f8e00ff */
[----:B------:R-:W2:Y:S04]  /*26f0*/  SYNCS.PHASECHK.TRANS64.TRYWAIT P0, [UR5+0x90], R5 ;  /* 0x00009005ff0075a7 */ /* 0x000ea80008001105 */
[----:B------:R-:W-:Y:S01]  /*2700*/  PRMT R6, R2, 0x654, R7 ;  /* 0x0000065402067816 */ /* 0x000fe20000000007 */
[----:B-1----:R-:W-:Y:S01]  /*2710*/  @!P2 IMAD.MOV.U32 R4, RZ, RZ, 0x10 ;  /* 0x00000010ff04a424 */ /* 0x002fe200078e00ff */
[----:B--2---:R-:W-:Y:S06]  /*2720*/  @!P0 BRA `(.L_x_43) ;  /* 0x0000004c005c8947 */ /* 0x004fec0003800000 */
.L_x_120:
[----:B------:R-:W-:Y:S01]  /*2730*/  ULEA UR4, UR6, UR37, 0x4 ;  /* 0x0000002506047291 */ /* 0x000fe2000f8e20ff */
[----:B------:R-:W-:Y:S01]  /*2740*/  SEL R3, R6, R3, !P2 ;  /* 0x0000000306037207 */ /* 0x000fe20005000000 */
[----:B------:R-:W-:Y:S01]  /*2750*/  UIADD3 UR5, UPT, UPT, UR5, 0x80, URZ ;  /* 0x0000008005057890 */ /* 0x000fe2000fffe0ff */
[----:B-1----:R-:W-:Y:S01]  /*2760*/  LEA R0, R11, UR37, 0x3 ;  /* 0x000000250b007c11 */ /* 0x002fe2000f8e18ff */
[----:B------:R-:W-:Y:S01]  /*2770*/  UIADD3 UR4, UPT, UPT, UR4, 0x110, URZ ;  /* 0x0000011004047890 */ /* 0x000fe2000fffe0ff */
[----:B------:R-:W-:Y:S01]  /*2780*/  SHF.L.U32 R5, R10, 0x1f, RZ ;  /* 0x0000001f0a057819 */ /* 0x000fe200000006ff */
[----:B------:R1:W-:Y:S01]  /*2790*/  @!P2 SYNCS.ARRIVE.TRANS64.RED RZ, [R3+URZ], R4 ;  /* 0x0000000403ffa9a7 */ /* 0x0003e200080004ff */
[----:B------:R-:W-:Y:S01]  /*27a0*/  UIADD3 UR6, UPT, UPT, UR6, 0x1, URZ ;  /* 0x0000000106067890 */ /* 0x000fe2000fffe0ff */
[----:B------:R-:W-:-:S03]  /*27b0*/  VIADD R8, R8, 0x1 ;  /* 0x0000000108087836 */ /* 0x000fc60000000000 */
[----:B------:R-:W-:Y:S02]  /*27c0*/  UISETP.NE.AND UP0, UPT, UR6, 0x2, UPT ;  /* 0x000000020600788c */ /* 0x000fe4000bf05270 */
[----:B------:R-:W-:Y:S06]  /*27d0*/  UGETNEXTWORKID.BROADCAST [UR4], [UR5] ;  /* 0x00000000040073ca */ /* 0x000fec0008000100 */
[----:B------:R-:W-:Y:S01]  /*27e0*/  USEL UR4, URZ, 0x1, UP0 ;  /* 0x00000001ff047887 */ /* 0x000fe20008000000 */
[----:B------:R-:W-:Y:S01]  /*27f0*/  ISETP.NE.AND P0, PT, R8, 0x2, PT ;  /* 0x000000020800780c */ /* 0x000fe20003f05270 */
[----:B------:R-:W-:Y:S01]  /*2800*/  USEL UR6, UR6, URZ, UP0 ;  /* 0x000000ff06067287 */ /* 0x000fe20008000000 */
[----:B------:R-:W2:Y:S03]  /*2810*/  SYNCS.PHASECHK.TRANS64.TRYWAIT P1, [R0+URZ+0x80], R5 ;  /* 0x00008005000075a7 */ /* 0x000ea600080211ff */
[----:B------:R-:W-:Y:S01]  /*2820*/  LOP3.LUT R12, R12, UR4, RZ, 0x3c, !PT ;  /* 0x000000040c0c7c12 */ /* 0x000fe2000f8e3cff */
[----:B-12---:R-:W-:Y:S07]  /*2830*/  @!P1 BRA `(.L_x_44) ;  /* 0x0000004c00309947 */ /* 0x006fee0003800000 */
.L_x_121:
[C---:B------:R-:W-:Y:S01]  /*2840*/  LEA R4, R11.reuse, UR37, 0x4 ;  /* 0x000000250b047c11 */ /* 0x040fe2000f8e20ff */
[----:B-1----:R-:W-:Y:S01]  /*2850*/  VIADD R0, R0, 0x90 ;  /* 0x0000009000007836 */ /* 0x002fe20000000000 */
[----:B------:R-:W-:Y:S01]  /*2860*/  SEL R8, R8, RZ, P0 ;  /* 0x000000ff08087207 */ /* 0x000fe20000000000 */
[----:B------:R-:W-:-:S03]  /*2870*/  VIADD R11, R11, 0x1 ;  /* 0x000000010b0b7836 */ /* 0x000fc60000000000 */
[----:B------:R-:W1:Y:S01]  /*2880*/  LDS.128 R4, [R4+0x110] ;  /* 0x0001100004047984 */ /* 0x000e620000000c00 */
[----:B------:R-:W-:Y:S02]  /*2890*/  PRMT R0, RZ, 0x654, R0 ;  /* 0x00000654ff007816 */ /* 0x000fe40000000000 */
[C---:B------:R-:W-:Y:S01]  /*28a0*/  ISETP.NE.AND P1, PT, R11.reuse, 0x2, PT ;  /* 0x000000020b00780c */ /* 0x040fe20003f25270 */
[----:B------:R-:W-:Y:S01]  /*28b0*/  @!PT LDS RZ, [RZ] ;  /* 0x00000000fffff984 */ /* 0x000fe20000000800 */
[----:B------:R-:W-:Y:S01]  /*28c0*/  @!PT LDS RZ, [RZ] ;  /* 0x00000000fffff984 */ /* 0x000fe20000000800 */
[----:B------:R-:W-:Y:S01]  /*28d0*/  @!PT LDS RZ, [RZ] ;  /* 0x00000000fffff984 */ /* 0x000fe20000000800 */
[----:B------:R-:W-:Y:S01]  /*28e0*/  @!PT LDS RZ, [RZ] ;  /* 0x00000000fffff984 */ /* 0x000fe20000000800 */
[----:B------:R2:W-:Y:S06]  /*28f0*/  MEMBAR.ALL.CTA ;  /* 0x0000000000007992 */ /* 0x0005ec0000008000 */
[----:B--2---:R-:W2:Y:S01]  /*2900*/  FENCE.VIEW.ASYNC.S ;  /* 0x00000000000073c6 */ /* 0x004ea20000000000 */
[----:B------:R-:W-:Y:S01]  /*2910*/  SEL R11, R11, RZ, P1 ;  /* 0x000000ff0b0b7207 */ /* 0x000fe20000800000 */
[----:B--2---:R2:W-:Y:S01]  /*2920*/  SYNCS.ARRIVE.TRANS64.RED.A1T0 RZ, [R0+URZ], RZ ;  /* 0x000000ff00ff79a7 */ /* 0x0045e200081004ff */
[----:B-1----:R-:W-:-:S02]  /*2930*/  LOP3.LUT P3, RZ, R6, 0x1, RZ, 0xc0, !PT ;  /* 0x0000000106ff7812 */ /* 0x002fc4000786c0ff */
[----:B------:R-:W-:-:S04]  /*2940*/  SEL R5, RZ, 0x1, P1 ;  /* 0x00000001ff057807 */ /* 0x000fc80000800000 */
[----:B------:R-:W-:Y:S02]  /*2950*/  LOP3.LUT R10, R10, R5, RZ, 0x3c, !PT ;  /* 0x000000050a0a7212 */ /* 0x000fe400078e3cff */
[----:B--2---:R-:W-:-:S04]  /*2960*/  SEL R0, RZ, 0x1, P0 ;  /* 0x00000001ff007807 */ /* 0x004fc80000000000 */
[----:B------:R-:W-:Y:S01]  /*2970*/  LOP3.LUT R9, R9, R0, RZ, 0x3c, !PT ;  /* 0x0000000009097212 */ /* 0x000fe200078e3cff */
[----:B------:R-:W-:Y:S06]  /*2980*/  @P3 BRA `(.L_x_45) ;  /* 0xfffffffc002c3947 */ /* 0x000fec000383ffff */
[----:B------:R-:W-:Y:S01]  /*2990*/  ULEA UR5, UR6, UR37, 0x3 ;  /* 0x0000002506057291 */ /* 0x000fe2000f8e18ff */
[----:B------:R-:W-:-:S08]  /*29a0*/  SHF.L.U32 R3, R12, 0x1f, RZ ;  /* 0x0000001f0c037819 */ /* 0x000fd000000006ff */
[----:B------:R-:W1:Y:S02]  /*29b0*/  SYNCS.PHASECHK.TRANS64 P0, [UR5+0x90], R3 ;  /* 0x00009003ff0075a7 */ /* 0x000e640008001005 */
[----:B-1----:R-:W-:Y:S05]  /*29c0*/  @P0 BRA `(.L_x_46) ;  /* 0x0000000000080947 */ /* 0x002fea0003800000 */
[----:B------:R-:W1:Y:S02]  /*29d0*/  SYNCS.PHASECHK.TRANS64.TRYWAIT P0, [UR5+0x90], R3 ;  /* 0x00009003ff0075a7 */ /* 0x000e640008001105 */
[----:B-1----:R-:W-:Y:S05]  /*29e0*/  @!P0 BRA `(.L_x_47) ;  /* 0x0000004800d88947 */ /* 0x002fea0003800000 */
.L_x_46:
[----:B------:R-:W-:-:S04]  /*29f0*/  UIADD3 UR4, UPT, UPT, UR6, 0x1, URZ ;  /* 0x0000000106047890 */ /* 0x000fc8000fffe0ff */
[----:B------:R-:W-:-:S04]  /*2a00*/  UISETP.NE.AND UP0, UPT, UR4, 0x2, UPT ;  /* 0x000000020400788c */ /* 0x000fc8000bf05270 */
[----:B------:R-:W-:Y:S02]  /*2a10*/  USEL UR7, URZ, 0x1, UP0 ;  /* 0x00000001ff077887 */ /* 0x000fe40008000000 */
[----:B------:R-:W-:-:S04]  /*2a20*/  USEL UR4, UR4, URZ, UP0 ;  /* 0x000000ff04047287 */ /* 0x000fc80008000000 */
[----:B------:R-:W-:Y:S01]  /*2a30*/  ULEA UR4, UR4, UR37, 0x3 ;  /* 0x0000002504047291 */ /* 0x000fe2000f8e18ff */
[----:B-1----:R-:W-:-:S04]  /*2a40*/  LOP3.LUT R3, R12, UR7, RZ, 0x3c, !PT ;  /* 0x000000070c037c12 */ /* 0x002fc8000f8e3cff */
[----:B------:R-:W-:-:S04]  /*2a50*/  SHF.L.U32 R0, R3, 0x1f, RZ ;  /* 0x0000001f03007819 */ /* 0x000fc800000006ff */
[----:B------:R-:W1:Y:S02]  /*2a60*/  SYNCS.PHASECHK.TRANS64 P0, [UR4+0x90], R0 ;  /* 0x00009000ff0075a7 */ /* 0x000e640008001004 */
[----:B-1----:R-:W-:Y:S05]  /*2a70*/  @P0 EXIT ;  /* 0x000000000000094d */ /* 0x002fea0003800000 */
[----:B------:R-:W-:Y:S02]  /*2a80*/  SHF.L.U32 R3, R3, 0x1f, RZ ;  /* 0x0000001f03037819 */ /* 0x000fe400000006ff */
[----:B------:R-:W-:-:S07]  /*2a90*/  MOV R0, UR4 ;  /* 0x0000000400007c02 */ /* 0x000fce0008000f00 */
.L_x_48:
[----:B-1----:R1:W2:Y:S02]  /*2aa0*/  SYNCS.PHASECHK.TRANS64.TRYWAIT P0, [R0+URZ+0x90], R3 ;  /* 0x00009003000075a7 */ /* 0x0022a400080011ff */
[----:B--2---:R-:W-:Y:S05]  /*2ab0*/  @!P0 NANOSLEEP.SYNCS 0x989680 ;  /* 0x009896800000895d */ /* 0x004fea0003900000 */
[----:B------:R-:W2:Y:S02]  /*2ac0*/  @!P0 SYNCS.PHASECHK.TRANS64 P0, [R0+URZ+0x90], R3 ;  /* 0x00009003000085a7 */ /* 0x000ea400080010ff */
[----:B--2---:R-:W-:Y:S05]  /*2ad0*/  @P0 EXIT ;  /* 0x000000000000094d */ /* 0x004fea0003800000 */
[----:B------:R-:W-:Y:S05]  /*2ae0*/  BRA `(.L_x_48) ;  /* 0xfffffffc00ec7947 */ /* 0x000fea000383ffff */
.L_x_41:
[----:B------:R-:W-:-:S09]  /*2af0*/  UISETP.NE.AND UP1, UPT, UR8, URZ, UPT ;  /* 0x000000ff0800728c */ /* 0x000fd2000bf25270 */
[----:B------:R-:W-:Y:S05]  /*2b00*/  BRA.U UP1, `(.L_x_49) ;  /* 0x0000000d01947547 */ /* 0x000fea000b800000 */
[----:B------:R-:W-:Y:S01]  /*2b10*/  UMOV UR4, 0x40 ;  /* 0x0000004000047882 */ /* 0x000fe20000000000 */
[----:B------:R-:W-:Y:S01]  /*2b20*/  NOP ;  /* 0x0000000000007918 */ /* 0x000fe20000000000 */
[----:B------:R-:W-:Y:S01]  /*2b30*/  ULEA UR4, UR37, UR4, 0x18 ;  /* 0x0000000425047291 */ /* 0x000fe2000f8ec0ff */
[----:B------:R-:W-:Y:S02]  /*2b40*/  UMOV UR5, 0x400 ;  /* 0x0000040000057882 */ /* 0x000fe40000000000 */
[----:B------:R-:W-:-:S06]  /*2b50*/  ULEA UR37, UR37, UR5, 0x18 ;  /* 0x0000000525257291 */ /* 0x000fcc000f8ec0ff */
[----:B------:R-:W1:Y:S02]  /*2b60*/  LDS.U8 R0, [UR4+0x1c] ;  /* 0x00001c04ff007984 */ /* 0x000e640008000000 */
[----:B-1----:R-:W-:-:S13]  /*2b70*/  ISETP.NE.AND P0, PT, R0, RZ, PT ;  /* 0x000000ff0000720c */ /* 0x002fda0003f05270 */
[----:B------:R-:W-:Y:S05]  /*2b80*/  @P0 BRA `(.L_x_50) ;  /* 0x0000000000580947 */ /* 0x000fea0003800000 */
[----:B------:R-:W-:-:S13]  /*2b90*/  ELECT P0, URZ, PT ;  /* 0x0000000000ff782f */ /* 0x000fda0003800000 */
[----:B------:R-:W-:Y:S05]  /*2ba0*/  @!P0 BRA `(.L_x_51) ;  /* 0x0000000000608947 */ /* 0x000fea0003800000 */
[----:B------:R-:W-:Y:S01]  /*2bb0*/  UMOV UR5, 0x10 ;  /* 0x0000001000057882 */ /* 0x000fe20000000000 */
[----:B------:R-:W-:Y:S01]  /*2bc0*/  HFMA2 R0, -RZ, RZ, 0, 5.9604644775390625e-08 ;  /* 0x00000001ff007431 */ /* 0x000fe200000001ff */
[----:B------:R-:W-:-:S03]  /*2bd0*/  MOV R2, 0xffff ;  /* 0x0000ffff00027802 */ /* 0x000fc60000000f00 */
[----:B------:R-:W-:Y:S04]  /*2be0*/  DEPBAR.LE SB1, 0x36 ;  /* 0x00009d800000791a */ /* 0x000fe80000000000 */
[----:B------:R-:W1:Y:S02]  /*2bf0*/  UTCATOMSWS.FIND_AND_SET.ALIGN UP0, UR5, UR5 ;  /* 0x00000005000575e3 */ /* 0x000e640008000800 */
[----:B-1----:R-:W-:Y:S01]  /*2c00*/  MOV R3, UR5 ;  /* 0x0000000500037c02 */ /* 0x002fe20008000f00 */
[----:B------:R-:W-:Y:S06]  /*2c10*/  BRA.U UP0, `(.L_x_52) ;  /* 0x0000000100187547 */ /* 0x000fec000b800000 */
.L_x_53:
[----:B------:R-:W-:Y:S05]  /*2c20*/  NANOSLEEP 0x64 ;  /* 0x000000640000795d */ /* 0x000fea0003800000 */
[----:B------:R-:W-:-:S05]  /*2c30*/  UMOV UR5, 0x10 ;  /* 0x0000001000057882 */ /* 0x000fca0000000000 */
[----:B------:R-:W-:Y:S04]  /*2c40*/  DEPBAR.LE SB1, 0x36 ;  /* 0x00009d800000791a */ /* 0x000fe80000000000 */
[----:B------:R-:W1:Y:S02]  /*2c50*/  UTCATOMSWS.FIND_AND_SET.ALIGN UP0, UR5, UR5 ;  /* 0x00000005000575e3 */ /* 0x000e640008000800 */
[----:B-1----:R-:W-:Y:S01]  /*2c60*/  MOV R3, UR5 ;  /* 0x0000000500037c02 */ /* 0x002fe20008000f00 */
[----:B------:R-:W-:Y:S05]  /*2c70*/  BRA.U !UP0, `(.L_x_53) ;  /* 0xfffffffd08e87547 */ /* 0x000fea000b83ffff */
.L_x_52:
[-C--:B------:R-:W-:Y:S02]  /*2c80*/  SHF.L.U32 R2, R2, R3.reuse, RZ ;  /* 0x0000000302027219 */ /* 0x080fe400000006ff */
[----:B------:R-:W-:Y:S01]  /*2c90*/  SHF.L.U32 R0, R0, R3, RZ ;  /* 0x0000000300007219 */ /* 0x000fe200000006ff */
[----:B------:R-:W-:Y:S02]  /*2ca0*/  IMAD.SHL.U32 R3, R3, 0x20, RZ ;  /* 0x0000002003037824 */ /* 0x000fe400078e00ff */
[----:B------:R1:W-:Y:S04]  /*2cb0*/  ATOMS.OR RZ, [UR4+0x14], R2 ;  /* 0x00001402ffff798c */ /* 0x0003e8000b000004 */
[----:B------:R1:W-:Y:S04]  /*2cc0*/  ATOMS.OR RZ, [UR4+0x18], R0 ;  /* 0x00001800ffff798c */ /* 0x0003e8000b000004 */
[----:B------:R1:W-:Y:S01]  /*2cd0*/  STS [UR37+0x130], R3 ;  /* 0x00013003ff007988 */ /* 0x0003e20008000825 */
[----:B------:R-:W-:Y:S05]  /*2ce0*/  BRA `(.L_x_51) ;  /* 0x0000000000107947 */ /* 0x000fea0003800000 */
.L_x_50:
[----:B------:R-:W-:Y:S02]  /*2cf0*/  MOV R0, 0xffffffff ;  /* 0xffffffff00007802 */ /* 0x000fe40000000f00 */
[----:B------:R-:W-:-:S03]  /*2d00*/  MOV R2, 0x2d30 ;  /* 0x00002d3000027802 */ /* 0x000fc60000000f00 */
[----:B------:R1:W-:Y:S04]  /*2d10*/  STS [UR37+0x130], R0 ;  /* 0x00013000ff007988 */ /* 0x0003e80008000825 */
[----:B-1-3-5:R-:W-:Y:S05]  /*2d20*/  CALL.REL.NOINC `($__internal_1_$__cuda_sm10x_tcgen05_guardrail_trap_phase_invalid_during_alloc) ;  /* 0x0000004c00947944 */ /* 0x02afea0003c00000 */
.L_x_51:
[----:B------:R-:W-:Y:S05]  /*2d30*/  WARPSYNC.ALL ;  /* 0x0000000000007948 */ /* 0x000fea0003800000 */
[----:B------:R-:W2:Y:S01]  /*2d40*/  S2UR UR6, SR_CgaCtaId ;  /* 0x00000000000679c3 */ /* 0x000ea20000008800 */
[----:B------:R-:W-:Y:S01]  /*2d50*/  UMOV UR4, 0x400 ;  /* 0x0000040000047882 */ /* 0x000fe20000000000 */
[----:B------:R-:W-:-:S06]  /*2d60*/  NOP ;  /* 0x0000000000007918 */ /* 0x000fcc0000000000 */
[----:B------:R-:W-:Y:S06]  /*2d70*/  BAR.ARV 0x6, 0xa0 ;  /* 0x0182800000007b1d */ /* 0x000fec0000002000 */
[----:B------:R-:W4:Y:S01]  /*2d80*/  LDCU UR7, c[0x0][0x38c] ;  /* 0x00007180ff0777ac */ /* 0x000f220008000800 */
[----:B------:R-:W-:Y:S01]  /*2d90*/  IMAD.MOV.U32 R11, RZ, RZ, 0x1 ;  /* 0x00000001ff0b7424 */ /* 0x000fe200078e00ff */
[----:B------:R-:W-:Y:S01]  /*2da0*/  CS2R R8, SRZ ;  /* 0x0000000000087805 */ /* 0x000fe2000001ff00 */
[----:B------:R-:W-:Y:S01]  /*2db0*/  IMAD.MOV.U32 R10, RZ, RZ, RZ ;  /* 0x000000ffff0a7224 */ /* 0x000fe200078e00ff */
[----:B------:R-:W-:Y:S01]  /*2dc0*/  UMOV UR18, URZ ;  /* 0x000000ff00127c82 */ /* 0x000fe20008000000 */
[----:B------:R-:W-:Y:S01]  /*2dd0*/  UMOV UR17, URZ ;  /* 0x000000ff00117c82 */ /* 0x000fe20008000000 */
[----:B------:R-:W-:Y:S01]  /*2de0*/  UMOV UR22, 0x0 ;  /* 0x0000000000167882 */ /* 0x000fe20000000000 */
[----:B------:R-:W-:Y:S01]  /*2df0*/  UMOV UR23, 0x4200010 ;  /* 0x0420001000177882 */ /* 0x000fe20000000000 */
[----:B------:R-:W-:Y:S01]  /*2e00*/  UMOV UR20, 0x0 ;  /* 0x0000000000147882 */ /* 0x000fe20000000000 */
[----:B------:R-:W-:Y:S01]  /*2e10*/  UMOV UR21, 0x4200010 ;  /* 0x0420001000157882 */ /* 0x000fe20000000000 */
[----:B--2---:R-:W-:Y:S01]  /*2e20*/  ULEA UR6, UR6, UR4, 0x18 ;  /* 0x0000000406067291 */ /* 0x004fe2000f8ec0ff */
[----:B------:R-:W2:Y:S03]  /*2e30*/  LDCU UR4, c[0x0][0x38c] ;  /* 0x00007180ff0477ac */ /* 0x000ea60008000800 */
[----:B------:R-:W-:-:S02]  /*2e40*/  UIADD3 UR11, UPT, UPT, UR6, 0x4400, URZ ;  /* 0x00004400060b7890 */ /* 0x000fc4000fffe0ff */
[----:B----4-:R-:W-:-:S03]  /*2e50*/  UIADD3 UR7, UPT, UPT, UR7, 0x3f, URZ ;  /* 0x0000003f07077890 */ /* 0x010fc6000fffe0ff */
[----:B-1----:R-:W1:Y:S01]  /*2e60*/  LDS R0, [UR6+0x130] ;  /* 0x00013006ff007984 */ /* 0x002e620008000800 */
[----:B------:R-:W-:Y:S02]  /*2e70*/  UIADD3 UR12, UPT, UPT, UR6, 0x9400, URZ ;  /* 0x00009400060c7890 */ /* 0x000fe4000fffe0ff */
[----:B------:R-:W-:Y:S02]  /*2e80*/  USHF.R.S32.HI UR5, URZ, 0x1f, UR7 ;  /* 0x0000001fff057899 */ /* 0x000fe40008011407 */
[----:B------:R-:W-:Y:S02]  /*2e90*/  USHF.R.U32.HI UR11, URZ, 0x4, UR11 ;  /* 0x00000004ff0b7899 */ /* 0x000fe4000801160b */
[----:B------:R-:W-:Y:S02]  /*2ea0*/  ULEA.HI UR5, UR5, UR7, URZ, 0x6 ;  /* 0x0000000705057291 */ /* 0x000fe4000f8f30ff */
[----:B------:R-:W-:Y:S02]  /*2eb0*/  USHF.R.U32.HI UR12, URZ, 0x4, UR12 ;  /* 0x00000004ff0c7899 */ /* 0x000fe4000801160c */
[----:B------:R-:W-:-:S02]  /*2ec0*/  USHF.R.S32.HI UR5, URZ, 0x6, UR5 ;  /* 0x00000006ff057899 */ /* 0x000fc40008011405 */
[----:B------:R-:W-:Y:S02]  /*2ed0*/  ULOP3.LUT UR11, UR11, 0x3fff, URZ, 0xc0, !UPT ;  /* 0x00003fff0b0b7892 */ /* 0x000fe4000f8ec0ff */
[----:B------:R-:W-:Y:S02]  /*2ee0*/  UISETP.LT.AND UP0, UPT, UR5, 0x1, UPT ;  /* 0x000000010500788c */ /* 0x000fe4000bf01270 */
[----:B------:R-:W-:Y:S02]  /*2ef0*/  ULOP3.LUT UR12, UR12, 0x3fff, URZ, 0xc0, !UPT ;  /* 0x00003fff0c0c7892 */ /* 0x000fe4000f8ec0ff */
[----:B------:R-:W-:Y:S02]  /*2f00*/  USEL UR10, UR5, 0x1, !UP0 ;  /* 0x00000001050a7887 */ /* 0x000fe4000c000000 */
[----:B------:R-:W-:Y:S02]  /*2f10*/  ULOP3.LUT UR11, UR11, 0x10000, URZ, 0xfc, !UPT ;  /* 0x000100000b0b7892 */ /* 0x000fe4000f8efcff */
[----:B------:R-:W-:-:S02]  /*2f20*/  ULOP3.LUT UR12, UR12, 0x10000, URZ, 0xfc, !UPT ;  /* 0x000100000c0c7892 */ /* 0x000fc4000f8efcff */
[----:B------:R-:W-:Y:S02]  /*2f30*/  UIADD3 UR10, UPT, UPT, -UR10, URZ, URZ ;  /* 0x000000ff0a0a7290 */ /* 0x000fe4000fffe1ff */
[----:B--2---:R-:W-:Y:S01]  /*2f40*/  UISETP.GE.AND UP3, UPT, UR4, 0x1, UPT ;  /* 0x000000010400788c */ /* 0x004fe2000bf66270 */
[----:B-1----:R-:W-:-:S15]  /*2f50*/  R2UR UR19, R0 ;  /* 0x00000000001372ca */ /* 0x002fde00000e0000 */
.L_x_60:
[----:B------:R-:W-:Y:S02]  /*2f60*/  LEA R0, R10, UR6, 0x3 ;  /* 0x000000060a007c11 */ /* 0x000fe4000f8e18ff */
[----:B------:R-:W-:Y:S02]  /*2f70*/  SHF.L.U32 R5, R9, 0x1f, RZ ;  /* 0x0000001f09057819 */ /* 0x000fe400000006ff */
[----:B------:R-:W-:Y:S01]  /*2f80*/  PLOP3.LUT P0, PT, PT, PT, UP3, 0x80, 0x8 ;  /* 0x000000000008781c */ /* 0x000fe20003f0f038 */
[----:B------:R-:W-:Y:S01]  /*2f90*/  VIADD R3, R0, 0x90 ;  /* 0x0000009000037836 */ /* 0x000fe20000000000 */
[----:B-1----:R-:W1:Y:S02]  /*2fa0*/  SYNCS.PHASECHK.TRANS64.TRYWAIT P1, [R0+URZ+0x80], R5 ;  /* 0x00008005000075a7 */ /* 0x002e6400080211ff */
[----:B-1--4-:R-:W-:Y:S09]  /*2fb0*/  @!P1 BRA `(.L_x_54) ;  /* 0x00000044007c9947 */ /* 0x012ff20003800000 */
.L_x_123:
[----:B------:R-:W-:Y:S01]  /*2fc0*/  LEA R4, R10, UR6, 0x4 ;  /* 0x000000060a047c11 */ /* 0x000fe2000f8e20ff */
[----:B------:R-:W-:Y:S01]  /*2fd0*/  @UP3 ULEA UR4, UR17, UR6, 0x3 ;  /* 0x0000000611043291 */ /* 0x000fe2000f8e18ff */
[----:B------:R-:W-:Y:S01]  /*2fe0*/  PLOP3.LUT P2, PT, PT, PT, PT, 0x80, 0x8 ;  /* 0x000000000008781c */ /* 0x000fe20003f4f070 */
[----:B------:R-:W-:Y:S01]  /*2ff0*/  ULEA UR8, UR18, UR6, 0x3 ;  /* 0x0000000612087291 */ /* 0x000fe2000f8e18ff */
[----:B------:R-:W-:Y:S02]  /*3000*/  PRMT R3, RZ, 0x654, R3 ;  /* 0x00000654ff037816 */ /* 0x000fe40000000003 */
[----:B-1----:R-:W1:Y:S01]  /*3010*/  LDS.128 R4, [R4+0x110] ;  /* 0x0001100004047984 */ /* 0x002e620000000c00 */
[----:B------:R-:W-:Y:S02]  /*3020*/  @P0 SHF.L.U32 R2, R8, 0x1f, RZ ;  /* 0x0000001f08020819 */ /* 0x000fe400000006ff */
[----:B------:R-:W-:Y:S01]  /*3030*/  SHF.L.U32 R0, R11, 0x1f, RZ ;  /* 0x0000001f0b007819 */ /* 0x000fe200000006ff */
[----:B------:R-:W-:Y:S01]  /*3040*/  @!PT LDS RZ, [RZ] ;  /* 0x00000000fffff984 */ /* 0x000fe20000000800 */
[----:B------:R-:W-:Y:S01]  /*3050*/  @!PT LDS RZ, [RZ] ;  /* 0x00000000fffff984 */ /* 0x000fe20000000800 */
[----:B------:R-:W-:Y:S01]  /*3060*/  @!PT LDS RZ, [RZ] ;  /* 0x00000000fffff984 */ /* 0x000fe20000000800 */
[----:B------:R-:W-:Y:S01]  /*3070*/  @!PT LDS RZ, [RZ] ;  /* 0x00000000fffff984 */ /* 0x000fe20000000800 */
[----:B------:R2:W-:Y:S06]  /*3080*/  MEMBAR.ALL.CTA ;  /* 0x0000000000007992 */ /* 0x0005ec0000008000 */
[----:B--2---:R-:W2:Y:S02]  /*3090*/  FENCE.VIEW.ASYNC.S ;  /* 0x00000000000073c6 */ /* 0x004ea40000000000 */
[----:B--2---:R2:W-:Y:S01]  /*30a0*/  SYNCS.ARRIVE.TRANS64.RED.A1T0 RZ, [R3+URZ], RZ ;  /* 0x000000ff03ff79a7 */ /* 0x0045e200081004ff */
[----:B------:R2:W4:Y:S01]  /*30b0*/  @P0 SYNCS.PHASECHK.TRANS64.TRYWAIT P2, [UR4], R2 ;  /* 0x00000002ff0005a7 */ /* 0x0005220008041104 */
[----:B------:R-:W-:Y:S01]  /*30c0*/  ULEA.HI UR4, UR18, UR18, URZ, 0x1 ;  /* 0x0000001212047291 */ /* 0x000fe2000f8f08ff */
[----:B-1----:R-:W-:-:S03]  /*30d0*/  LOP3.LUT P1, RZ, R6, 0x1, RZ, 0xc0, !PT ;  /* 0x0000000106ff7812 */ /* 0x002fc6000782c0ff */
[----:B------:R-:W-:Y:S02]  /*30e0*/  USHF.L.U32 UR9, UR4, 0x6, URZ ;  /* 0x0000000604097899 */ /* 0x000fe400080006ff */
[----:B------:R-:W-:Y:S02]  /*30f0*/  ULOP3.LUT UR4, UR4, 0xffe, URZ, 0xc0, !UPT ;  /* 0x00000ffe04047892 */ /* 0x000fe4000f8ec0ff */
[----:B------:R-:W-:Y:S02]  /*3100*/  ULOP3.LUT UR9, UR9, 0xffffff80, URZ, 0xc0, !UPT ;  /* 0xffffff8009097892 */ /* 0x000fe4000f8ec0ff */
[----:B------:R-:W-:Y:S02]  /*3110*/  UIADD3 UR4, UPT, UPT, -UR4, UR18, URZ ;  /* 0x0000001204047290 */ /* 0x000fe4000fffe1ff */
[----:B------:R-:W-:Y:S01]  /*3120*/  UIADD3 UR9, UPT, UPT, UR19, UR9, URZ ;  /* 0x0000000913097290 */ /* 0x000fe2000fffe0ff */
[----:B------:R-:W1:Y:S03]  /*3130*/  SYNCS.PHASECHK.TRANS64.TRYWAIT P0, [UR8+0xc0], R0 ;  /* 0x0000c000ff0075a7 */ /* 0x000e660008001108 */
[----:B------:R-:W-:Y:S01]  /*3140*/  ULEA UR9, UR4, UR9, 0x14 ;  /* 0x0000000904097291 */ /* 0x000fe2000f8ea0ff */
[----:B-12-4-:R-:W-:Y:S11]  /*3150*/  @!P0 BRA `(.L_x_55) ;  /* 0x0000004400288947 */ /* 0x016ff60003800000 */
.L_x_125:
[----:B------:R-:W-:Y:S01]  /*3160*/  IADD3 R10, PT, PT, R10, 0x1, RZ ;  /* 0x000000010a0a7810 */ /* 0x000fe20007ffe0ff */
[----:B------:R-:W-:Y:S06]  /*3170*/  BRA.U !UP3, `(.L_x_56) ;  /* 0x000000010b987547 */ /* 0x000fec000b800000 */
[----:B------:R-:W-:Y:S01]  /*3180*/  UPLOP3.LUT UP4, UPT, UPT, UPT, UPT, 0x40, 0x4 ;  /* 0x000000000004789c */ /* 0x000fe20003f8e870 */
[----:B------:R-:W-:Y:S01]  /*3190*/  UMOV UR16, UR10 ;  /* 0x0000000a00107c82 */ /* 0x000fe20008000000 */
[----:B------:R-:W-:Y:S01]  /*31a0*/  UMOV UR15, UR5 ;  /* 0x00000005000f7c82 */ /* 0x000fe20008000000 */
[----:B------:R-:W-:-:S08]  /*31b0*/  UMOV UR14, UR17 ;  /* 0x00000011000e7c82 */ /* 0x000fd00008000000 */
.L_x_59:
[----:B------:R-:W-:Y:S02]  /*31c0*/  UIADD3 UR16, UPT, UPT, UR16, 0x1, URZ ;  /* 0x0000000110107890 */ /* 0x000fe4000fffe0ff */
[----:B--2---:R-:W-:Y:S02]  /*31d0*/  ULEA UR7, UR14, UR6, 0x3 ;  /* 0x000000060e077291 */ /* 0x004fe4000f8e18ff */
[----:B------:R-:W-:Y:S01]  /*31e0*/  UISETP.NE.AND UP0, UPT, UR16, URZ, UPT ;  /* 0x000000ff1000728c */ /* 0x000fe2000bf05270 */
[----:B----4-:R-:W-:Y:S10]  /*31f0*/  @P2 BRA `(.L_x_57) ;  /* 0x00000000000c2947 */ /* 0x010ff40003800000 */
[----:B-1----:R-:W-:Y:S04]  /*3200*/  SHF.L.U32 R3, R8, 0x1f, RZ ;  /* 0x0000001f08037819 */ /* 0x002fe800000006ff */
[----:B------:R-:W1:Y:S02]  /*3210*/  SYNCS.PHASECHK.TRANS64.TRYWAIT P0, [UR7], R3 ;  /* 0x00000003ff0075a7 */ /* 0x000e640008001107 */
[----:B-1----:R-:W-:Y:S05]  /*3220*/  @!P0 BRA `(.L_x_58) ;  /* 0x00000044000c8947 */ /* 0x002fea0003800000 */
.L_x_57:
[----:B------:R-:W-:Y:S01]  /*3230*/  UISETP.NE.AND UP1, UPT, UR15, 0x1, UPT ;  /* 0x000000010f00788c */ /* 0x000fe2000bf25270 */
[----:B------:R-:W-:Y:S01]  /*3240*/  PLOP3.LUT P2, PT, PT, PT, PT, 0x80, 0x8 ;  /* 0x000000000008781c */ /* 0x000fe20003f4f070 */
[----:B------:R-:W-:Y:S02]  /*3250*/  UIADD3 UR17, UPT, UPT, UR14, 0x1, URZ ;  /* 0x000000010e117890 */ /* 0x000fe4000fffe0ff */
[----:B------:R-:W-:Y:S02]  /*3260*/  ULEA UR24, UR14, UR12, 0x9 ;  /* 0x0000000c0e187291 */ /* 0x000fe4000f8e48ff */
[----:B------:R-:W-:Y:S01]  /*3270*/  UISETP.NE.AND UP2, UPT, UR17, 0x5, UPT ;  /* 0x000000051100788c */ /* 0x000fe2000bf45270 */
[----:B------:R-:W-:Y:S01]  /*3280*/  PLOP3.LUT P0, PT, PT, PT, UP1, 0x80, 0x8 ;  /* 0x000000000008781c */ /* 0x000fe20003f0f018 */
[----:B------:R-:W-:Y:S02]  /*3290*/  ULEA UR26, UR14, UR11, 0x8 ;  /* 0x0000000b0e1a7291 */ /* 0x000fe4000f8e40ff */
[----:B------:R-:W-:Y:S02]  /*32a0*/  USEL UR13, URZ, 0x1, UP2 ;  /* 0x00000001ff0d7887 */ /* 0x000fe40009000000 */
[----:B------:R-:W-:Y:S02]  /*32b0*/  USEL UR17, UR17, URZ, UP2 ;  /* 0x000000ff11117287 */ /* 0x000fe40009000000 */
[----:B------:R-:W-:Y:S02]  /*32c0*/  UIADD3 UR30, UPT, UPT, UR24, 0x2, URZ ;  /* 0x00000002181e7890 */ /* 0x000fe4000fffe0ff */
[----:B------:R-:W-:Y:S01]  /*32d0*/  @UP1 ULEA UR4, UR17, UR6, 0x3 ;  /* 0x0000000611041291 */ /* 0x000fe2000f8e18ff */
[----:B------:R-:W-:Y:S01]  /*32e0*/  LOP3.LUT R8, R8, UR13, RZ, 0x3c, !PT ;  /* 0x0000000d08087c12 */ /* 0x000fe2000f8e3cff */
[----:B------:R-:W-:Y:S02]  /*32f0*/  UIADD3 UR28, UPT, UPT, UR26, 0x2, URZ ;  /* 0x000000021a1c7890 */ /* 0x000fe4000fffe0ff */
[----:B------:R-:W-:Y:S01]  /*3300*/  UIADD3 UR7, UPT, UPT, UR7, 0x28, URZ ;  /* 0x0000002807077890 */ /* 0x000fe2000fffe0ff */
[----:B-1----:R-:W-:Y:S01]  /*3310*/  @P0 SHF.L.U32 R0, R8, 0x1f, RZ ;  /* 0x0000001f08000819 */ /* 0x002fe200000006ff */
[----:B------:R-:W-:Y:S01]  /*3320*/  UMOV UR25, 0x80004020 ;  /* 0x8000402000197882 */ /* 0x000fe20000000000 */
[----:B------:R-:W-:Y:S01]  /*3330*/  UMOV UR27, 0x80004020 ;  /* 0x80004020001b7882 */ /* 0x000fe20000000000 */
[----:B------:R-:W-:Y:S01]  /*3340*/  UMOV UR31, 0x80004020 ;  /* 0x80004020001f7882 */ /* 0x000fe20000000000 */
[----:B------:R2:W4:Y:S01]  /*3350*/  @P0 SYNCS.PHASECHK.TRANS64.TRYWAIT P2, [UR4], R0 ;  /* 0x00000000ff0005a7 */ /* 0x0005220008041104 */
[----:B------:R-:W-:Y:S01]  /*3360*/  UIADD3 UR15, UPT, UPT, UR15, -0x1, URZ ;  /* 0xffffffff0f0f7890 */ /* 0x000fe2000fffe0ff */
[----:B------:R2:W-:Y:S01]  /*3370*/  UTCQMMA gdesc[UR26], gdesc[UR24], tmem[UR9], tmem[UR22], idesc[UR23], UP4 ;  /* 0x00ff16181a0075ea */ /* 0x0005e2000a000309 */
[----:B------:R-:W-:Y:S01]  /*3380*/  UPLOP3.LUT UP4, UPT, UPT, UPT, UPT, 0x80, 0x8 ;  /* 0x000000000008789c */ /* 0x000fe20003f8f070 */
[----:B------:R-:W-:Y:S01]  /*3390*/  UMOV UR29, 0x80004020 ;  /* 0x80004020001d7882 */ /* 0x000fe20000000000 */
[----:B------:R-:W-:Y:S01]  /*33a0*/  UMOV UR14, UR17 ;  /* 0x00000011000e7c82 */ /* 0x000fe20008000000 */
[----:B------:R2:W-:Y:S01]  /*33b0*/  UTCQMMA gdesc[UR28], gdesc[UR30], tmem[UR9], tmem[UR20], idesc[UR21], UPT ;  /* 0x00ff141e1c0075ea */ /* 0x0005e2000b800309 */
[----:B------:R2:W-:Y:S01]  /*33c0*/  UTCBAR [UR7], URZ ;  /* 0x000000ff070073e9 */ /* 0x0005e200080000ff */
[----:B------:R-:W-:Y:S06]  /*33d0*/  BRA.U UP0, `(.L_x_59) ;  /* 0xfffffffd00787547 */ /* 0x000fec000b83ffff */
.L_x_56:
[----:B------:R-:W-:Y:S01]  /*33e0*/  UIADD3 UR18, UPT, UPT, UR18, 0x1, URZ ;  /* 0x0000000112127890 */ /* 0x000fe2000fffe0ff */
[C---:B------:R-:W-:Y:S01]  /*33f0*/  ISETP.NE.AND P0, PT, R10.reuse, 0x2, PT ;  /* 0x000000020a00780c */ /* 0x040fe20003f05270 */
[----:B------:R-:W-:Y:S02]  /*3400*/  UIADD3 UR8, UPT, UPT, UR8, 0xa0, URZ ;  /* 0x000000a008087890 */ /* 0x000fe4000fffe0ff */
[----:B------:R-:W-:Y:S01]  /*3410*/  UISETP.NE.AND UP0, UPT, UR18, 0x4, UPT ;  /* 0x000000041200788c */ /* 0x000fe2000bf05270 */
[----:B-12---:R-:W-:Y:S02]  /*3420*/  SEL R0, RZ, 0x1, P0 ;  /* 0x00000001ff007807 */ /* 0x006fe40000000000 */
[----:B------:R-:W-:Y:S01]  /*3430*/  SEL R10, R10, RZ, P0 ;  /* 0x000000ff0a0a7207 */ /* 0x000fe20000000000 */
[----:B------:R-:W-:Y:S01]  /*3440*/  USEL UR4, URZ, 0x1, UP0 ;  /* 0x00000001ff047887 */ /* 0x000fe20008000000 */
[----:B------:R-:W-:Y:S01]  /*3450*/  LOP3.LUT R9, R9, R0, RZ, 0x3c, !PT ;  /* 0x0000000009097212 */ /* 0x000fe200078e3cff */
[----:B------:R-:W-:Y:S01]  /*3460*/  USEL UR18, UR18, URZ, UP0 ;  /* 0x000000ff12127287 */ /* 0x000fe20008000000 */
[----:B------:R1:W-:Y:S03]  /*3470*/  UTCBAR [UR8], URZ ;  /* 0x000000ff080073e9 */ /* 0x0003e600080000ff */
[----:B------:R-:W-:Y:S01]  /*3480*/  LOP3.LUT R11, R11, UR4, RZ, 0x3c, !PT ;  /* 0x000000040b0b7c12 */ /* 0x000fe2000f8e3cff */
[----:B------:R-:W-:Y:S07]  /*3490*/  @P1 BRA `(.L_x_60) ;  /* 0xfffffff800b01947 */ /* 0x000fee000383ffff */
[----:B------:R-:W2:Y:S01]  /*34a0*/  S2UR UR4, SR_CgaCtaId ;  /* 0x00000000000479c3 */ /* 0x000ea20000008800 */
[----:B------:R-:W-:Y:S01]  /*34b0*/  ELECT P0, URZ, PT ;  /* 0x0000000000ff782f */ /* 0x000fe20003800000 */
[----:B------:R-:W-:Y:S01]  /*34c0*/  IMAD.MOV.U32 R0, RZ, RZ, 0x1 ;  /* 0x00000001ff007424 */ /* 0x000fe200078e00ff */
[----:B------:R-:W-:Y:S01]  /*34d0*/  UIADD3 UR6, UPT, UPT, UR6, 0xc0, URZ ;  /* 0x000000c006067890 */ /* 0x000fe2000fffe0ff */
[----:B------:R-:W-:Y:S01]  /*34e0*/  SHF.L.U32 R3, R11, 0x1f, RZ ;  /* 0x0000001f0b037819 */ /* 0x000fe200000006ff */
[----:B------:R-:W-:-:S03]  /*34f0*/  UMOV UR5, 0x40 ;  /* 0x0000004000057882 */ /* 0x000fc60000000000 */
[----:B------:R-:W-:Y:S01]  /*3500*/  UVIRTCOUNT.DEALLOC.SMPOOL 0x80 ;  /* 0x000000800000784c */ /* 0x000fe20000000000 */
[----:B--2---:R-:W-:Y:S02]  /*3510*/  ULEA UR4, UR4, UR5, 0x18 ;  /* 0x0000000504047291 */ /* 0x004fe4000f8ec0ff */
[----:B------:R-:W-:-:S07]  /*3520*/  ULEA UR5, UR18, UR6, 0x3 ;  /* 0x0000000612057291 */ /* 0x000fce000f8e18ff */
[----:B------:R2:W-:Y:S02]  /*3530*/  @P0 STS.U8 [UR4+0x1c], R0 ;  /* 0x00001c00ff000988 */ /* 0x0005e40008000004 */
[----:B------:R-:W3:Y:S02]  /*3540*/  SYNCS.PHASECHK.TRANS64.TRYWAIT P0, [UR5], R3 ;  /* 0x00000003ff0075a7 */ /* 0x000ee40008001105 */
[----:B--23--:R-:W-:Y:S05]  /*3550*/  @!P0 BRA `(.L_x_61) ;  /* 0x0000004000588947 */ /* 0x00cfea0003800000 */
.L_x_128:
[----:B------:R-:W-:-:S04]  /*3560*/  UIADD3 UR7, UPT, UPT, UR18, 0x1, URZ ;  /* 0x0000000112077890 */ /* 0x000fc8000fffe0ff */
[----:B------:R-:W-:-:S04]  /*3570*/  UISETP.NE.AND UP0, UPT, UR7, 0x4, UPT ;  /* 0x000000040700788c */ /* 0x000fc8000bf05270 */
[----:B-1----:R-:W-:Y:S02]  /*3580*/  USEL UR8, URZ, 0x1, UP0 ;  /* 0x00000001ff087887 */ /* 0x002fe40008000000 */
[----:B------:R-:W-:-:S04]  /*3590*/  USEL UR7, UR7, URZ, UP0 ;  /* 0x000000ff07077287 */ /* 0x000fc80008000000 */
[----:B------:R-:W-:Y:S01]  /*35a0*/  ULEA UR5, UR7, UR6, 0x3 ;  /* 0x0000000607057291 */ /* 0x000fe2000f8e18ff */
[----:B------:R-:W-:-:S04]  /*35b0*/  LOP3.LUT R2, R11, UR8, RZ, 0x3c, !PT ;  /* 0x000000080b027c12 */ /* 0x000fc8000f8e3cff */
[----:B--2---:R-:W-:-:S04]  /*35c0*/  SHF.L.U32 R3, R2, 0x1f, RZ ;  /* 0x0000001f02037819 */ /* 0x004fc800000006ff */
[----:B------:R-:W1:Y:S02]  /*35d0*/  SYNCS.PHASECHK.TRANS64.TRYWAIT P0, [UR5], R3 ;  /* 0x00000003ff0075a7 */ /* 0x000e640008001105 */
[----:B-1----:R-:W-:Y:S05]  /*35e0*/  @!P0 BRA `(.L_x_62) ;  /* 0x00000040004c8947 */ /* 0x002fea0003800000 */
.L_x_130:
        /* <DEDUP_REMOVED lines=9> */
.L_x_132:
[----:B------:R-:W-:-:S04]  /*3680*/  UIADD3 UR7, UPT, UPT, UR7, 0x1, URZ ;  /* 0x0000000107077890 */ /* 0x000fc8000fffe0ff */
[----:B------:R-:W-:-:S04]  /*3690*/  UISETP.NE.AND UP0, UPT, UR7, 0x4, UPT ;  /* 0x000000040700788c */ /* 0x000fc8000bf05270 */
[----:B------:R-:W-:Y:S02]  /*36a0*/  USEL UR5, URZ, 0x1, UP0 ;  /* 0x00000001ff057887 */ /* 0x000fe40008000000 */
[----:B------:R-:W-:-:S04]  /*36b0*/  USEL UR7, UR7, URZ, UP0 ;  /* 0x000000ff07077287 */ /* 0x000fc80008000000 */
[----:B------:R-:W-:Y:S01]  /*36c0*/  ULEA UR7, UR7, UR6, 0x3 ;  /* 0x0000000607077291 */ /* 0x000fe2000f8e18ff */
[----:B-1----:R-:W-:-:S04]  /*36d0*/  LOP3.LUT R3, R2, UR5, RZ, 0x3c, !PT ;  /* 0x0000000502037c12 */ /* 0x002fc8000f8e3cff */
[----:B------:R-:W-:-:S04]  /*36e0*/  SHF.L.U32 R3, R3, 0x1f, RZ ;  /* 0x0000001f03037819 */ /* 0x000fc800000006ff */
[----:B------:R-:W1:Y:S02]  /*36f0*/  SYNCS.PHASECHK.TRANS64.TRYWAIT P0, [UR7], R3 ;  /* 0x00000003ff0075a7 */ /* 0x000e640008001107 */
[----:B-1----:R-:W-:Y:S05]  /*3700*/  @!P0 BRA `(.L_x_64) ;  /* 0x0000004000348947 */ /* 0x002fea0003800000 */
.L_x_134:
[----:B------:R-:W-:Y:S01]  /*3710*/  NOP ;  /* 0x0000000000007918 */ /* 0x000fe20000000000 */
[----:B-1----:R-:W1:Y:S01]  /*3720*/  LDS R0, [UR4+0x14] ;  /* 0x00001404ff007984 */ /* 0x002e620008000800 */
[----:B------:R-:W-:Y:S01]  /*3730*/  ULOP3.LUT UR6, UR19, 0xffff, URZ, 0xc0, !UPT ;  /* 0x0000ffff13067892 */ /* 0x000fe2000f8ec0ff */
[----:B------:R-:W-:Y:S01]  /*3740*/  UMOV UR8, 0xffff ;  /* 0x0000ffff00087882 */ /* 0x000fe20000000000 */
[----:B------:R-:W-:Y:S02]  /*3750*/  UMOV UR5, 0x1 ;  /* 0x0000000100057882 */ /* 0x000fe40000000000 */
[----:B------:R-:W-:-:S04]  /*3760*/  USHF.R.U32.HI UR6, URZ, 0x5, UR6 ;  /* 0x00000005ff067899 */ /* 0x000fc80008011606 */
[----:B------:R-:W-:Y:S02]  /*3770*/  USHF.L.U32 UR8, UR8, UR6, URZ ;  /* 0x0000000608087299 */ /* 0x000fe400080006ff */
[----:B------:R-:W-:-:S04]  /*3780*/  USHF.L.U32 UR5, UR5, UR6, URZ ;  /* 0x0000000605057299 */ /* 0x000fc800080006ff */
[----:B-1----:R-:W-:-:S04]  /*3790*/  LOP3.LUT R0, R0, UR8, RZ, 0xc0, !PT ;  /* 0x0000000800007c12 */ /* 0x002fc8000f8ec0ff */
[----:B------:R-:W-:-:S13]  /*37a0*/  ISETP.NE.AND P0, PT, R0, UR8, PT ;  /* 0x0000000800007c0c */ /* 0x000fda000bf05270 */
[----:B------:R-:W-:Y:S05]  /*37b0*/  @P0 BRA `(.L_x_65) ;  /* 0x0000000000580947 */ /* 0x000fea0003800000 */
[----:B------:R-:W1:Y:S02]  /*37c0*/  LDS R0, [UR4+0x18] ;  /* 0x00001804ff007984 */ /* 0x000e640008000800 */
[----:B-1----:R-:W-:-:S04]  /*37d0*/  LOP3.LUT R0, R0, UR5, RZ, 0xc0, !PT ;  /* 0x0000000500007c12 */ /* 0x002fc8000f8ec0ff */
[----:B------:R-:W-:-:S13]  /*37e0*/  ISETP.NE.AND P0, PT, R0, UR5, PT ;  /* 0x0000000500007c0c */ /* 0x000fda000bf05270 */
[----:B------:R-:W-:Y:S05]  /*37f0*/  @P0 BRA `(.L_x_66) ;  /* 0x00000000003c0947 */ /* 0x000fea0003800000 */
[----:B------:R-:W1:Y:S01]  /*3800*/  S2R R2, SR_LANEID ;  /* 0x0000000000027919 */ /* 0x000e620000000000 */
[----:B------:R-:W-:Y:S01]  /*3810*/  ULOP3.LUT UR8, URZ, UR8, URZ, 0x33, !UPT ;  /* 0x00000008ff087292 */ /* 0x000fe2000f8e33ff */
[----:B------:R-:W-:Y:S01]  /*3820*/  LOP3.LUT R4, RZ, UR5, RZ, 0x33, !PT ;  /* 0x00000005ff047c12 */ /* 0x000fe2000f8e33ff */
[----:B------:R-:W-:Y:S02]  /*3830*/  VOTEU.ANY UR7, UPT, PT ;  /* 0x0000000000077886 */ /* 0x000fe400038e0100 */
[----:B------:R-:W-:Y:S01]  /*3840*/  UFLO.U32 UR7, UR7 ;  /* 0x00000007000772bd */ /* 0x000fe200080e0000 */
[----:B------:R-:W2:Y:S01]  /*3850*/  REDUX UR5, R4 ;  /* 0x00000000040573c4 */ /* 0x000ea20000000000 */
[----:B------:R-:W-:-:S06]  /*3860*/  IMAD.U32 R0, RZ, RZ, UR8 ;  /* 0x00000008ff007e24 */ /* 0x000fcc000f8e00ff */
[----:B------:R3:W-:Y:S01]  /*3870*/  UTCATOMSWS.AND URZ, UR8 ;  /* 0x0000000800ff79e3 */ /* 0x0007e20008000000 */
[----:B------:R-:W4:Y:S01]  /*3880*/  REDUX UR6, R0 ;  /* 0x00000000000673c4 */ /* 0x000f220000000000 */
[----:B-1----:R-:W-:Y:S01]  /*3890*/  ISETP.EQ.U32.AND P0, PT, R2, UR7, PT ;  /* 0x0000000702007c0c */ /* 0x002fe2000bf02070 */
[----:B--2---:R-:W-:Y:S01]  /*38a0*/  IMAD.U32 R2, RZ, RZ, UR5 ;  /* 0x00000005ff027e24 */ /* 0x004fe2000f8e00ff */
[----:B----4-:R-:W-:-:S11]  /*38b0*/  MOV R3, UR6 ;  /* 0x0000000600037c02 */ /* 0x010fd60008000f00 */
[----:B------:R3:W-:Y:S04]  /*38c0*/  @P0 ATOMS.AND RZ, [UR4+0x14], R3 ;  /* 0x00001403ffff098c */ /* 0x0007e8000a800004 */
[----:B------:R3:W-:Y:S01]  /*38d0*/  @P0 ATOMS.AND RZ, [UR4+0x18], R2 ;  /* 0x00001802ffff098c */ /* 0x0007e2000a800004 */
[----:B------:R-:W-:Y:S05]  /*38e0*/  BRA `(.L_x_67) ;  /* 0x0000000000147947 */ /* 0x000fea0003800000 */
.L_x_66:
[----:B------:R-:W-:Y:S02]  /*38f0*/  MOV R2, 0x3910 ;  /* 0x0000391000027802 */ /* 0x000fe40000000f00 */
[----:B----45:R-:W-:Y:S05]  /*3900*/  CALL.REL.NOINC `($__internal_0_$__cuda_sm10x_tcgen05_guardrail_trap_col_being_dealloced_not_returned_by_alloc) ;  /* 0x0000004000907944 */ /* 0x030fea0003c00000 */
[----:B------:R-:W-:Y:S05]  /*3910*/  BRA `(.L_x_67) ;  /* 0x0000000000087947 */ /* 0x000fea0003800000 */
.L_x_65:
[----:B------:R-:W-:Y:S02]  /*3920*/  MOV R2, 0x3940 ;  /* 0x0000394000027802 */ /* 0x000fe40000000f00 */
[----:B----45:R-:W-:Y:S05]  /*3930*/  CALL.REL.NOINC `($__internal_2_$__cuda_sm10x_tcgen05_guardrail_trap_unallocated_columns_being_dealloced) ;  /* 0x00000040009c7944 */ /* 0x030fea0003c00000 */
.L_x_67:
[----:B------:R-:W-:Y:S01]  /*3940*/  NOP ;  /* 0x0000000000007918 */ /* 0x000fe20000000000 */
[----:B---3--:R-:W-:Y:S05]  /*3950*/  EXIT ;  /* 0x000000000000794d */ /* 0x008fea0003800000 */
.L_x_49:
[----:B------:R-:W-:-:S09]  /*3960*/  UISETP.NE.OR UP2, UPT, UR8, 0x3, !UP2 ;  /* 0x000000030800788c */ /* 0x000fd2000d745670 */
[----:B------:R-:W-:Y:S05]  /*3970*/  BRA.U UP2, `(.L_x_68) ;  /* 0x0000000d02407547 */ /* 0x000fea000b800000 */
[----:B------:R-:W1:Y:S01]  /*3980*/  LDC R0, c[0x0][0xb30] ;  /* 0x0002cc00ff007b82 */ /* 0x000e620000000800 */
[----:B------:R-:W2:Y:S01]  /*3990*/  LDCU.64 UR8, c[0x0][0x888] ;  /* 0x00011100ff0877ac */ /* 0x000ea20008000a00 */
[----:B------:R-:W-:Y:S02]  /*39a0*/  HFMA2 R29, -RZ, RZ, 0, 0 ;  /* 0x00000000ff1d7431 */ /* 0x000fe400000001ff */
[----:B------:R-:W-:Y:S01]  /*39b0*/  IMAD.MOV.U32 R31, RZ, RZ, 0x1 ;  /* 0x00000001ff1f7424 */ /* 0x000fe200078e00ff */
[----:B------:R-:W-:Y:S01]  /*39c0*/  MOV R23, 0x1000 ;  /* 0x0000100000177802 */ /* 0x000fe20000000f00 */
[----:B------:R-:W4:Y:S01]  /*39d0*/  LDCU.64 UR4, c[0x0][0x890] ;  /* 0x00011200ff0477ac */ /* 0x000f220008000a00 */
[----:B------:R-:W-:Y:S01]  /*39e0*/  IMAD.MOV.U32 R30, RZ, RZ, RZ ;  /* 0x000000ffff1e7224 */ /* 0x000fe200078e00ff */
[----:B------:R-:W3:Y:S01]  /*39f0*/  LDC R19, c[0x0][0x370] ;  /* 0x0000dc00ff137b82 */ /* 0x000ee20000000800 */
[----:B------:R-:W-:Y:S01]  /*3a00*/  UMOV UR7, 0x400 ;  /* 0x0000040000077882 */ /* 0x000fe20000000000 */
[----:B------:R-:W-:-:S02]  /*3a10*/  UPLOP3.LUT UP1, UPT, UPT, UPT, UPT, 0x40, 0x4 ;  /* 0x000000000004789c */ /* 0x000fc40003f2e870 */
[----:B------:R-:W-:-:S04]  /*3a20*/  ULEA UR7, UR37, UR7, 0x18 ;  /* 0x0000000725077291 */ /* 0x000fc8000f8ec0ff */
[----:B------:R-:W3:Y:S01]  /*3a30*/  LDC R2, c[0x0][0xb0c] ;  /* 0x0002c300ff027b82 */ /* 0x000ee20000000800 */
[----:B------:R-:W-:Y:S02]  /*3a40*/  UIADD3 UR13, UPT, UPT, UR7, 0x58, URZ ;  /* 0x00000058070d7890 */ /* 0x000fe4000fffe0ff */
[----:B--2---:R-:W-:Y:S02]  /*3a50*/  UISETP.NE.U32.AND UP2, UPT, UR8, URZ, UPT ;  /* 0x000000ff0800728c */ /* 0x004fe4000bf45070 */
[----:B------:R-:W-:Y:S02]  /*3a60*/  UIADD3 UR17, UPT, UPT, UR7, 0x50, URZ ;  /* 0x0000005007117890 */ /* 0x000fe4000fffe0ff */
[----:B----4-:R-:W-:Y:S01]  /*3a70*/  UISETP.NE.U32.AND UP3, UPT, UR4, URZ, UPT ;  /* 0x000000ff0400728c */ /* 0x010fe2000bf65070 */
[----:B------:R-:W2:Y:S01]  /*3a80*/  LDC R18, c[0x0][0xb20] ;  /* 0x0002c800ff127b82 */ /* 0x000ea20000000800 */
[----:B-1----:R-:W-:Y:S01]  /*3a90*/  ISETP.NE.AND P1, PT, R0, 0x1, PT ;  /* 0x000000010000780c */ /* 0x002fe20003f25270 */
[----:B------:R-:W-:-:S02]  /*3aa0*/  UISETP.NE.AND.EX UP2, UPT, UR9, URZ, UPT, UP2 ;  /* 0x000000ff0900728c */ /* 0x000fc4000bf45320 */
[----:B------:R-:W-:Y:S02]  /*3ab0*/  UPRMT UR13, UR37, 0x654, UR13 ;  /* 0x00000654250d7896 */ /* 0x000fe4000800000d */
[----:B------:R-:W-:Y:S02]  /*3ac0*/  UISETP.NE.AND.EX UP3, UPT, UR5, URZ, UPT, UP3 ;  /* 0x000000ff0500728c */ /* 0x000fe4000bf65330 */
[----:B------:R-:W1:Y:S08]  /*3ad0*/  LDC.64 R32, c[0x0][0x348] ;  /* 0x0000d200ff207b82 */ /* 0x000e700000000a00 */
[----:B------:R-:W4:Y:S08]  /*3ae0*/  LDC.64 R16, c[0x0][0xb10] ;  /* 0x0002c400ff107b82 */ /* 0x000f300000000a00 */
[----:B------:R-:W1:Y:S08]  /*3af0*/  LDC.64 R6, c[0x0][0xb18] ;  /* 0x0002c600ff067b82 */ /* 0x000e700000000a00 */
[----:B------:R-:W1:Y:S08]  /*3b00*/  LDC.64 R4, c[0x0][0xb28] ;  /* 0x0002ca00ff047b82 */ /* 0x000e700000000a00 */
[----:B--23--:R-:W1:Y:S02]  /*3b10*/  LDC R22, c[0x0][0x374] ;  /* 0x0000dd00ff167b82 */ /* 0x00ce640000000800 */
.L_x_77:
[C---:B------:R-:W-:Y:S02]  /*3b20*/  LEA R0, R30.reuse, UR7, 0x3 ;  /* 0x000000071e007c11 */ /* 0x040fe4000f8e18ff */
[----:B------:R-:W-:Y:S02]  /*3b30*/  SHF.L.U32 R3, R29, 0x1f, RZ ;  /* 0x0000001f1d037819 */ /* 0x000fe400000006ff */
[----:B------:R-:W-:Y:S02]  /*3b40*/  LEA R24, R30, UR7, 0x4 ;  /* 0x000000071e187c11 */ /* 0x000fe4000f8e20ff */
[----:B--2---:R-:W2:Y:S02]  /*3b50*/  SYNCS.PHASECHK.TRANS64.TRYWAIT P0, [R0+URZ+0x80], R3 ;  /* 0x00008003000075a7 */ /* 0x004ea400080011ff */
[----:B--2---:R-:W-:Y:S05]  /*3b60*/  @!P0 BRA `(.L_x_69) ;  /* 0x0000003c00348947 */ /* 0x004fea0003800000 */
.L_x_135:
[----:B------:R-:W-:Y:S01]  /*3b70*/  ISETP.GE.AND P0, PT, R40, 0x1, PT ;  /* 0x000000012800780c */ /* 0x000fe20003f06270 */
[----:B------:R-:W3:Y:S01]  /*3b80*/  LDS.128 R24, [R24+0x110] ;  /* 0x0001100018187984 */ /* 0x000ee20000000c00 */
[----:B--2---:R-:W-:Y:S01]  /*3b90*/  VIADD R0, R0, 0x90 ;  /* 0x0000009000007836 */ /* 0x004fe20000000000 */
[----:B------:R-:W-:Y:S01]  /*3ba0*/  @!PT LDS RZ, [RZ] ;  /* 0x00000000fffff984 */ /* 0x000fe20000000800 */
[----:B------:R-:W-:Y:S01]  /*3bb0*/  @!PT LDS RZ, [RZ] ;  /* 0x00000000fffff984 */ /* 0x000fe20000000800 */
[----:B------:R-:W-:Y:S01]  /*3bc0*/  @!PT LDS RZ, [RZ] ;  /* 0x00000000fffff984 */ /* 0x000fe20000000800 */
[----:B------:R-:W-:Y:S01]  /*3bd0*/  @!PT LDS RZ, [RZ] ;  /* 0x00000000fffff984 */ /* 0x000fe20000000800 */
[----:B------:R2:W-:Y:S06]  /*3be0*/  MEMBAR.ALL.CTA ;  /* 0x0000000000007992 */ /* 0x0005ec0000008000 */
[----:B--2---:R-:W2:Y:S01]  /*3bf0*/  FENCE.VIEW.ASYNC.S ;  /* 0x00000000000073c6 */ /* 0x004ea20000000000 */
[----:B------:R-:W-:Y:S04]  /*3c00*/  PRMT R0, RZ, 0x654, R0 ;  /* 0x00000654ff007816 */ /* 0x000fe80000000000 */
[----:B--2---:R2:W-:Y:S01]  /*3c10*/  SYNCS.ARRIVE.TRANS64.RED.A1T0 RZ, [R0+URZ], RZ ;  /* 0x000000ff00ff79a7 */ /* 0x0045e200081004ff */
[----:B---3--:R-:W-:Y:S11]  /*3c20*/  LOP3.LUT P3, RZ, R26, 0x1, RZ, 0xc0, !PT ;  /* 0x000000011aff7812 */ /* 0x008ff6000786c0ff */
[----:B------:R-:W-:Y:S02]  /*3c30*/  @!UPT UIADD3 URZ, UPT, UPT, URZ, URZ, URZ ;  /* 0x000000fffffff290 */ /* 0x000fe4000fffe0ff */
[----:B------:R-:W-:Y:S02]  /*3c40*/  @P3 MOV R13, R24 ;  /* 0x00000018000d3202 */ /* 0x000fe40000000f00 */
[----:B------:R-:W-:Y:S01]  /*3c50*/  @P3 LOP3.LUT R8, R25, 0xffff, RZ, 0xc0, !PT ;  /* 0x0000ffff19083812 */ /* 0x000fe200078ec0ff */
[----:B--2---:R-:W-:Y:S06]  /*3c60*/  @!P0 BRA `(.L_x_70) ;  /* 0x0000000000a48947 */ /* 0x004fec0003800000 */
[----:B-1----:R-:W-:Y:S01]  /*3c70*/  IMAD.HI.U32 R35, R22, R7, RZ ;  /* 0x0000000716237227 */ /* 0x002fe200078e00ff */
[----:B------:R-:W-:Y:S02]  /*3c80*/  ISETP.NE.AND P0, PT, R6, 0x1, PT ;  /* 0x000000010600780c */ /* 0x000fe40003f05270 */
[----:B------:R-:W-:Y:S01]  /*3c90*/  ISETP.NE.AND P2, PT, R40, 0x1, PT ;  /* 0x000000012800780c */ /* 0x000fe20003f45270 */
[----:B----4-:R-:W-:Y:S01]  /*3ca0*/  IMAD.HI.U32 R34, R19, R16, RZ ;  /* 0x0000001013227227 */ /* 0x010fe200078e00ff */
[----:B------:R-:W-:Y:S02]  /*3cb0*/  SHF.R.U32.HI R35, RZ, R18, R35 ;  /* 0x00000012ff237219 */ /* 0x000fe40000011623 */
[----:B------:R-:W-:Y:S01]  /*3cc0*/  ISETP.NE.AND P4, PT, R2, 0x1, PT ;  /* 0x000000010200780c */ /* 0x000fe20003f85270 */
[----:B------:R-:W-:Y:S01]  /*3cd0*/  IMAD.HI.U32 R36, R13, R16, RZ ;  /* 0x000000100d247227 */ /* 0x000fe200078e00ff */
[----:B------:R-:W-:Y:S02]  /*3ce0*/  SHF.R.U32.HI R34, RZ, R17, R34 ;  /* 0x00000011ff227219 */ /* 0x000fe40000011622 */
[----:B------:R-:W-:Y:S01]  /*3cf0*/  SEL R3, R22, R35, !P0 ;  /* 0x0000002316037207 */ /* 0x000fe20004000000 */
[C---:B------:R-:W-:Y:S01]  /*3d00*/  IMAD.HI.U32 R35, R8.reuse, R7, RZ ;  /* 0x0000000708237227 */ /* 0x040fe200078e00ff */
[----:B------:R-:W-:Y:S02]  /*3d10*/  SEL R11, R19, R34, !P4 ;  /* 0x00000022130b7207 */ /* 0x000fe40006000000 */
[----:B------:R-:W-:Y:S01]  /*3d20*/  SHF.R.U32.HI R36, RZ, R17, R36 ;  /* 0x00000011ff247219 */ /* 0x000fe20000011624 */
[----:B------:R-:W-:Y:S01]  /*3d30*/  IMAD.HI.U32 R38, R3, R4, RZ ;  /* 0x0000000403267227 */ /* 0x000fe200078e00ff */
[----:B------:R-:W-:Y:S03]  /*3d40*/  SHF.R.U32.HI R35, RZ, R18, R35 ;  /* 0x00000012ff237219 */ /* 0x000fe60000011623 */
[----:B------:R-:W-:Y:S01]  /*3d50*/  IMAD.HI.U32 R34, R11, R4, RZ ;  /* 0x000000040b227227 */ /* 0x000fe200078e00ff */
[----:B------:R-:W-:Y:S02]  /*3d60*/  @P2 SHF.R.U32.HI R3, RZ, R5, R38 ;  /* 0x00000005ff032219 */ /* 0x000fe40000011626 */
[----:B------:R-:W-:Y:S02]  /*3d70*/  SEL R9, R8, R35, !P0 ;  /* 0x0000002308097207 */ /* 0x000fe40004000000 */
[----:B------:R-:W-:Y:S01]  /*3d80*/  @P2 SHF.R.U32.HI R11, RZ, R5, R34 ;  /* 0x00000005ff0b2219 */ /* 0x000fe20000011622 */
[C---:B------:R-:W-:Y:S01]  /*3d90*/  IMAD R10, R40.reuse, R3, RZ ;  /* 0x00000003280a7224 */ /* 0x040fe200078e02ff */
[----:B------:R-:W-:Y:S01]  /*3da0*/  SEL R3, R13, R36, !P4 ;  /* 0x000000240d037207 */ /* 0x000fe20006000000 */
[C---:B------:R-:W-:Y:S03]  /*3db0*/  IMAD.HI.U32 R14, R9.reuse, R4, RZ ;  /* 0x00000004090e7227 */ /* 0x040fe600078e00ff */
[----:B------:R-:W-:Y:S01]  /*3dc0*/  ISETP.GE.AND P0, PT, R9, R10, PT ;  /* 0x0000000a0900720c */ /* 0x000fe20003f06270 */
[C---:B------:R-:W-:Y:S01]  /*3dd0*/  IMAD R12, R40.reuse, R11, RZ ;  /* 0x0000000b280c7224 */ /* 0x040fe200078e02ff */
[-C--:B------:R-:W-:Y:S04]  /*3de0*/  SHF.R.U32.HI R14, RZ, R5.reuse, R14 ;  /* 0x00000005ff0e7219 */ /* 0x080fe8000001160e */
[----:B------:R-:W-:Y:S02]  /*3df0*/  ISETP.GE.OR P0, PT, R3, R12, P0 ;  /* 0x0000000c0300720c */ /* 0x000fe40000706670 */
[----:B------:R-:W-:Y:S05]  /*3e00*/  SEL R15, R9, R14, !P2 ;  /* 0x0000000e090f7207 */ /* 0x000fea0005000000 */
[----:B------:R-:W-:Y:S04]  /*3e10*/  IMAD.MOV R14, RZ, RZ, -R15 ;  /* 0x000000ffff0e7224 */ /* 0x000fe800078e0a0f */
[----:B------:R-:W-:Y:S02]  /*3e20*/  IMAD R14, R40, R14, R9 ;  /* 0x0000000e280e7224 */ /* 0x000fe400078e0209 */
[C---:B------:R-:W-:Y:S05]  /*3e30*/  @!P0 IMAD.HI.U32 R10, R3.reuse, R4, RZ ;  /* 0x00000004030a8227 */ /* 0x040fea00078e00ff */
[----:B------:R-:W-:Y:S04]  /*3e40*/  @!P0 SHF.R.U32.HI R10, RZ, R5, R10 ;  /* 0x00000005ff0a8219 */ /* 0x000fe8000001160a */
[----:B------:R-:W-:Y:S01]  /*3e50*/  @!P0 SEL R0, R3, R10, !P2 ;  /* 0x0000000a03008207 */ /* 0x000fe20005000000 */
[----:B------:R-:W-:Y:S03]  /*3e60*/  IMAD.MOV R10, RZ, RZ, -R3 ;  /* 0x000000ffff0a7224 */ /* 0x000fe600078e0a03 */
[----:B------:R-:W-:Y:S01]  /*3e70*/  @!P0 IADD3 R15, PT, PT, R15, -R0, RZ ;  /* 0x800000000f0f8210 */ /* 0x000fe20007ffe0ff */
[----:B------:R-:W-:Y:S01]  /*3e80*/  @!P0 IMAD R0, R11, R14, R0 ;  /* 0x0000000e0b008224 */ /* 0x000fe200078e0200 */
[----:B------:R-:W-:Y:S01]  /*3e90*/  IADD3 R11, PT, PT, -R9, RZ, RZ ;  /* 0x000000ff090b7210 */ /* 0x000fe20007ffe1ff */
[----:B------:R-:W-:Y:S02]  /*3ea0*/  IMAD R13, R2, R10, R13 ;  /* 0x0000000a020d7224 */ /* 0x000fe400078e020d */
[----:B------:R-:W-:Y:S02]  /*3eb0*/  @!P0 IMAD R9, R15, R40, R3 ;  /* 0x000000280f098224 */ /* 0x000fe400078e0203 */
[----:B------:R-:W-:Y:S02]  /*3ec0*/  @!P0 IMAD.MOV.U32 R3, RZ, RZ, R0 ;  /* 0x000000ffff038224 */ /* 0x000fe400078e0000 */
[----:B------:R-:W-:Y:S02]  /*3ed0*/  IMAD R8, R6, R11, R8 ;  /* 0x0000000b06087224 */ /* 0x000fe400078e0208 */
[----:B------:R-:W-:Y:S02]  /*3ee0*/  IMAD R13, R3, R2, R13 ;  /* 0x00000002030d7224 */ /* 0x000fe400078e020d */
[----:B------:R-:W-:Y:S02]  /*3ef0*/  IMAD R8, R9, R6, R8 ;  /* 0x0000000609087224 */ /* 0x000fe400078e0208 */
.L_x_70:
[----:B------:R-:W-:Y:S05]  /*3f00*/  BRA.U UP1, `(.L_x_71) ;  /* 0x0000000101107547 */ /* 0x000fea000b800000 */
[----:B------:R-:W-:Y:S04]  /*3f10*/  MOV R0, UR6 ;  /* 0x0000000600007c02 */ /* 0x000fe80008000f00 */
[----:B------:R-:W-:Y:S04]  /*3f20*/  SHF.L.U32 R3, R0, 0x1f, RZ ;  /* 0x0000001f00037819 */ /* 0x000fe800000006ff */
[----:B------:R-:W2:Y:S02]  /*3f30*/  SYNCS.PHASECHK.TRANS64.TRYWAIT P0, [UR7+0x78], R3 ;  /* 0x00007803ff0075a7 */ /* 0x000ea40008001107 */
[----:B--2---:R-:W-:Y:S05]  /*3f40*/  @!P0 BRA `(.L_x_72) ;  /* 0x0000003800508947 */ /* 0x004fea0003800000 */
.L_x_71:
[----:B------:R-:W-:Y:S02]  /*3f50*/  R2UR UR19, R21 ;  /* 0x00000000151372ca */ /* 0x000fe400000e0000 */
[----:B------:R-:W-:Y:S02]  /*3f60*/  R2UR UR18, R20 ;  /* 0x00000000141272ca */ /* 0x000fe400000e0000 */
[----:B------:R-:W-:Y:S02]  /*3f70*/  ISETP.NE.U32.AND P2, PT, RZ, UR4, PT ;  /* 0x00000004ff007c0c */ /* 0x000fe4000bf45070 */
[----:B------:R-:W-:Y:S02]  /*3f80*/  SHF.L.U32 R12, R31, 0x1f, RZ ;  /* 0x0000001f1f0c7819 */ /* 0x000fe400000006ff */
[----:B------:R-:W-:Y:S05]  /*3f90*/  ISETP.NE.AND.EX P2, PT, RZ, UR5, PT, P2 ;  /* 0x00000005ff007c0c */ /* 0x000fea000bf45320 */
[----:B------:R-:W-:Y:S02]  /*3fa0*/  USHF.L.U32 UR19, UR19, 0x6, URZ ;  /* 0x0000000613137899 */ /* 0x000fe400080006ff */
[----:B------:R-:W-:Y:S01]  /*3fb0*/  USHF.L.U32 UR18, UR18, 0x7, URZ ;  /* 0x0000000712127899 */ /* 0x000fe200080006ff */
[----:B------:R-:W-:Y:S11]  /*3fc0*/  BRA.U !UP3, `(.L_x_73) ;  /* 0x000000010b347547 */ /* 0x000ff6000b800000 */
[----:B------:R-:W-:Y:S01]  /*3fd0*/  UPLOP3.LUT UP0, UPT, UPT, UPT, UP2, 0x80, 0x8 ;  /* 0x000000000008789c */ /* 0x000fe20003f0f020 */
[----:B--2---:R-:W-:Y:S02]  /*3fe0*/  HFMA2 R0, -RZ, RZ, 0, 5.9604644775390625e-08 ;  /* 0x00000001ff007431 */ /* 0x004fe400000001ff */
[----:B------:R-:W-:Y:S03]  /*3ff0*/  IMAD.MOV.U32 R95, RZ, RZ, 0x1 ;  /* 0x00000001ff5f7424 */ /* 0x000fe600078e00ff */
[----:B------:R-:W-:Y:S05]  /*4000*/  PLOP3.LUT P0, PT, PT, PT, UP0, 0x80, 0x8 ;  /* 0x000000000008781c */ /* 0x000fea0003f0f008 */
[----:B------:R-:W2:Y:S01]  /*4010*/  @UP0 LDCU.64 UR10, c[0x0][0x888] ;  /* 0x00011100ff0a07ac */ /* 0x000ea20008000a00 */
[----:B------:R-:W-:Y:S07]  /*4020*/  @UP0 UIMAD UR8, UR36, UR4, URZ ;  /* 0x00000004240802a4 */ /* 0x000fee000f8e02ff */
[----:B------:R-:W-:Y:S01]  /*4030*/  @!P0 PRMT R95, R0, 0x7610, R95 ;  /* 0x00007610005f8816 */ /* 0x000fe2000000005f */
[----:B--2---:R-:W-:Y:S03]  /*4040*/  @UP0 UIMAD.WIDE UR10, UR8, 0x4, UR10 ;  /* 0x00000004080a08a5 */ /* 0x004fe6000f8e020a */
[----:B------:R-:W2:Y:S03]  /*4050*/  @!UP0 LDCU UR8, c[0x0][0x880] ;  /* 0x00011000ff0887ac */ /* 0x000ea60008000800 */
[----:B------:R-:W-:Y:S01]  /*4060*/  IMAD.U32 R10, RZ, RZ, UR10 ;  /* 0x0000000aff0a7e24 */ /* 0x000fe2000f8e00ff */
[----:B------:R-:W-:Y:S05]  /*4070*/  MOV R11, UR11 ;  /* 0x0000000b000b7c02 */ /* 0x000fea0008000f00 */
[----:B-----5:R3:W5:Y:S02]  /*4080*/  @P0 LDG.E R49, desc[UR46][R10.64] ;  /* 0x0000002e0a310981 */ /* 0x020764000c1e1900 */
[----:B--23--:R-:W-:Y:S07]  /*4090*/  @!P0 IMAD.U32 R49, RZ, RZ, UR8 ;  /* 0x00000008ff318e24 */ /* 0x00cfee000f8e00ff */
.L_x_73:
[----:B-----5:R-:W-:Y:S01]  /*40a0*/  @!P2 FSETP.EQ.AND P0, PT, R49, RZ, PT ;  /* 0x000000ff3100a20b */ /* 0x020fe20003f02000 */
[----:B------:R-:W-:Y:S01]  /*40b0*/  @!UPT UIADD3 URZ, UPT, UPT, URZ, URZ, URZ ;  /* 0x000000fffffff290 */ /* 0x000fe2000fffe0ff */
[----:B------:R-:W-:Y:S11]  /*40c0*/  @!P2 BRA `(.L_x_74) ;  /* 0x000000000014a947 */ /* 0x000ff60003800000 */
[----:B------:R-:W-:Y:S02]  /*40d0*/  LOP3.LUT P2, RZ, R95, 0xff, RZ, 0xc0, !PT ;  /* 0x000000ff5fff7812 */ /* 0x000fe4000784c0ff */
[----:B------:R-:W-:Y:S04]  /*40e0*/  PLOP3.LUT P0, PT, PT, PT, UP0, 0x80, 0x8 ;  /* 0x000000000008781c */ /* 0x000fe80003f0f008 */
[----:B------:R-:W-:Y:S07]  /*40f0*/  PLOP3.LUT P0, PT, P0, PT, PT, 0x8, 0x80 ;  /* 0x000000000080781c */ /* 0x000fee000070e170 */
[----:B------:R-:W-:Y:S11]  /*4100*/  @P2 FSETP.EQ.AND P0, PT, R49, RZ, PT ;  /* 0x000000ff3100220b */ /* 0x000ff60003f02000 */
[----:B------:R-:W-:Y:S02]  /*4110*/  @!UPT UIADD3 URZ, UPT, UPT, URZ, URZ, URZ ;  /* 0x000000fffffff290 */ /* 0x000fe4000fffe0ff */
.L_x_74:
[----:B------:R-:W3:Y:S01]  /*4120*/  SYNCS.PHASECHK.TRANS64.TRYWAIT P2, [UR7+0x60], R12 ;  /* 0x0000600cff0075a7 */ /* 0x000ee20008041107 */
[----:B------:R-:W-:Y:S04]  /*4130*/  ELECT P4, URZ, PT ;  /* 0x0000000000ff782f */ /* 0x000fe80003880000 */
[----:B------:R-:W-:Y:S11]  /*4140*/  PLOP3.LUT P4, PT, P0, P4, PT, 0xf2, 0x2f ;  /* 0x00000000002f781c */ /* 0x000ff60000789e72 */
[----:B------:R-:W-:Y:S02]  /*4150*/  @!UPT UIADD3 URZ, UPT, UPT, URZ, URZ, URZ ;  /* 0x000000fffffff290 */ /* 0x000fe4000fffe0ff */
[----:B-1----:R-:W-:Y:S05]  /*4160*/  @!P4 IADD3 R21, P0, PT, R32, 0x580, RZ ;  /* 0x000005802015c810 */ /* 0x002fea0007f1e0ff */
[----:B------:R-:W-:Y:S01]  /*4170*/  @!P4 IMAD.X R20, RZ, RZ, R33, P0 ;  /* 0x000000ffff14c224 */ /* 0x000fe200000e0621 */
[----:B---3--:R-:W-:Y:S07]  /*4180*/  @!P2 BRA `(.L_x_75) ;  /* 0x0000003400d8a947 */ /* 0x008fee0003800000 */
.L_x_138:
[----:B------:R-:W3:Y:S01]  /*4190*/  LDC.64 R14, c[0x0][0xb10] ;  /* 0x0002c400ff0e7b82 */ /* 0x000ee20000000a00 */
[----:B------:R-:W-:Y:S01]  /*41a0*/  @!P4 R2UR UR8, R20 ;  /* 0x000000001408c2ca */ /* 0x000fe200000e0000 */
[----:B------:R-:W-:Y:S01]  /*41b0*/  VOTEU.ALL UP1, P4 ;  /* 0x0000000000ff7886 */ /* 0x000fe20002020000 */
[----:B------:R-:W-:Y:S01]  /*41c0*/  @!P4 R2UR UR9, R21 ;  /* 0x000000001509c2ca */ /* 0x000fe200000e0000 */
[----:B------:R-:W-:Y:S01]  /*41d0*/  UMOV UR10, 0x0 ;  /* 0x00000000000a7882 */ /* 0x000fe20000000000 */
[----:B------:R-:W-:Y:S03]  /*41e0*/  UMOV UR11, 0x10000000 ;  /* 0x10000000000b7882 */ /* 0x000fe60000000000 */
[----:B------:R-:W5:Y:S01]  /*41f0*/  LDC.64 R10, c[0x0][0xb18] ;  /* 0x0002c600ff0a7b82 */ /* 0x000f620000000a00 */
[----:B------:R-:W-:Y:S01]  /*4200*/  @!UP1 UIADD3 UR16, UPT, UPT, UR7, 0x200, URZ ;  /* 0x0000020007109890 */ /* 0x000fe2000fffe0ff */
[----:B------:R-:W-:Y:S01]  /*4210*/  @P3 SHF.R.U32.HI R28, RZ, 0x10, R25 ;  /* 0x00000010ff1c3819 */ /* 0x000fe20000011619 */
[----:B------:R-:W-:Y:S01]  /*4220*/  VOTEU.ALL UP1, P4 ;  /* 0x0000000000ff7886 */ /* 0x000fe20002020000 */
[----:B------:R-:W-:Y:S01]  /*4230*/  UMOV UR20, UR36 ;  /* 0x0000002400147c82 */ /* 0x000fe20008000000 */
[----:B------:R-:W-:Y:S03]  /*4240*/  VIADD R30, R30, 0x1 ;  /* 0x000000011e1e7836 */ /* 0x000fe60000000000 */
[----:B--2---:R-:W2:Y:S01]  /*4250*/  @!P1 LDC R0, c[0x0][0xb20] ;  /* 0x0002c800ff009b82 */ /* 0x004ea20000000800 */
[----:B------:R-:W-:Y:S01]  /*4260*/  IMAD.U32 R21, RZ, RZ, UR8 ;  /* 0x00000008ff157e24 */ /* 0x000fe2000f8e00ff */
[----:B------:R-:W-:Y:S06]  /*4270*/  UPRMT UR8, UR37, 0x654, UR17 ;  /* 0x0000065425087896 */ /* 0x000fec0008000011 */
[----:B-1----:R-:W1:Y:S01]  /*4280*/  @!P1 LDC R3, c[0x0][0xb0c] ;  /* 0x0002c300ff039b82 */ /* 0x002e620000000800 */
[----:B------:R-:W-:Y:S01]  /*4290*/  IMAD.U32 R20, RZ, RZ, UR9 ;  /* 0x00000009ff147e24 */ /* 0x000fe2000f8e00ff */
[----:B------:R-:W-:Y:S04]  /*42a0*/  @!P4 R2UR UR15, R21 ;  /* 0x00000000150fc2ca */ /* 0x000fe800000e0000 */
[----:B------:R-:W-:Y:S01]  /*42b0*/  @!P4 R2UR UR14, R20 ;  /* 0x00000000140ec2ca */ /* 0x000fe200000e0000 */
[----:B------:R-:W-:Y:S11]  /*42c0*/  @!P4 IMAD.MOV.U32 R20, RZ, RZ, 0x1000 ;  /* 0x00001000ff14c424 */ /* 0x000ff600078e00ff */
[----:B------:R-:W-:Y:S01]  /*42d0*/  @!UPT UIADD3 URZ, UPT, UPT, URZ, URZ, URZ ;  /* 0x000000fffffff290 */ /* 0x000fe2000fffe0ff */
[----:B------:R1:W-:Y:S01]  /*42e0*/  @!UP1 UTMALDG.3D [UR16], [UR14], desc[UR10] ;  /* 0x00000a100e0095b4 */ /* 0x0003e20008011000 */
[----:B------:R1:W-:Y:S02]  /*42f0*/  @!P4 SYNCS.ARRIVE.TRANS64.RED.A0TR RZ, [UR7+0x50], R20 ;  /* 0x00005014ffffc9a7 */ /* 0x0003e40008300407 */
[----:B-1----:R-:W-:Y:S01]  /*4300*/  @!P1 ISETP.NE.AND P2, PT, R3, 0x1, PT ;  /* 0x000000010300980c */ /* 0x002fe20003f45270 */
[C---:B---3--:R-:W-:Y:S01]  /*4310*/  @!P1 IMAD.HI.U32 R14, R13.reuse, R14, RZ ;  /* 0x0000000e0d0e9227 */ /* 0x048fe200078e00ff */
[----:B-----5:R-:W-:Y:S03]  /*4320*/  @!P1 ISETP.NE.AND P0, PT, R10, 0x1, PT ;  /* 0x000000010a00980c */ /* 0x020fe60003f05270 */
[C---:B------:R-:W-:Y:S01]  /*4330*/  @!P1 IMAD.HI.U32 R11, R8.reuse, R11, RZ ;  /* 0x0000000b080b9227 */ /* 0x040fe200078e00ff */
[----:B------:R-:W-:Y:S04]  /*4340*/  @!P1 SHF.R.U32.HI R14, RZ, R15, R14 ;  /* 0x0000000fff0e9219 */ /* 0x000fe8000001160e */
[----:B--2---:R-:W-:Y:S01]  /*4350*/  @!P1 SHF.R.U32.HI R9, RZ, R0, R11 ;  /* 0x00000000ff099219 */ /* 0x004fe2000001160b */
[----:B------:R-:W-:Y:S01]  /*4360*/  SYNCS.ARRIVE.TRANS64.RED.A1T0 RZ, [UR8], RZ ;  /* 0x000000ffffff79a7 */ /* 0x000fe20008100408 */
[----:B------:R-:W-:Y:S02]  /*4370*/  @!P1 SEL R14, R13, R14, !P2 ;  /* 0x0000000e0d0e9207 */ /* 0x000fe40005000000 */
[----:B------:R-:W-:Y:S01]  /*4380*/  @!P1 SEL R9, R8, R9, !P0 ;  /* 0x0000000908099207 */ /* 0x000fe20004000000 */
[----:B------:R-:W1:Y:S04]  /*4390*/  SYNCS.PHASECHK.TRANS64.TRYWAIT P5, [UR7+0x68], R12 ;  /* 0x0000680cff0075a7 */ /* 0x000e6800080a1107 */
[----:B------:R-:W-:Y:S02]  /*43a0*/  @!P1 IMAD.IADD R0, R9, 0x1, -R14 ;  /* 0x0000000109009824 */ /* 0x000fe400078e0a0e */
[----:B------:R-:W-:Y:S02]  /*43b0*/  @!P1 IMAD.IADD R9, R14, 0x1, -R9 ;  /* 0x000000010e099824 */ /* 0x000fe400078e0a09 */
[----:B------:R-:W-:Y:S02]  /*43c0*/  @!P1 IMAD R13, R0, R3, R13 ;  /* 0x00000003000d9224 */ /* 0x000fe400078e020d */
[----:B------:R-:W-:Y:S01]  /*43d0*/  @!P1 IMAD R8, R9, R10, R8 ;  /* 0x0000000a09089224 */ /* 0x000fe200078e0208 */
[----:B-1----:R-:W-:Y:S06]  /*43e0*/  @!P5 BRA `(.L_x_76) ;  /* 0x000000340058d947 */ /* 0x002fec0003800000 */
.L_x_140:
[----:B-1----:R-:W-:Y:S01]  /*43f0*/  @!P4 IADD3 R3, P0, PT, R32, 0x580, RZ ;  /* 0x000005802003c810 */ /* 0x002fe20007f1e0ff */
[----:B------:R-:W-:Y:S01]  /*4400*/  VOTEU.ALL UP1, P4 ;  /* 0x0000000000ff7886 */ /* 0x000fe20002020000 */
[----:B------:R-:W-:Y:S01]  /*4410*/  UMOV UR20, 0x0 ;  /* 0x0000000000147882 */ /* 0x000fe20000000000 */
[----:B------:R-:W-:Y:S01]  /*4420*/  UMOV UR21, 0x10000000 ;  /* 0x1000000000157882 */ /* 0x000fe20000000000 */
[----:B------:R-:W-:Y:S01]  /*4430*/  @!P4 R2UR UR9, R3 ;  /* 0x000000000309c2ca */ /* 0x000fe200000e0000 */
[----:B------:R-:W-:Y:S01]  /*4440*/  @!P4 IMAD.X R0, RZ, RZ, R33, P0 ;  /* 0x000000ffff00c224 */ /* 0x000fe200000e0621 */
[----:B------:R-:W-:Y:S01]  /*4450*/  @!UP1 UIADD3 UR10, UPT, UPT, UR18, 0x40, URZ ;  /* 0x00000040120a9890 */ /* 0x000fe2000fffe0ff */
[----:B------:R-:W-:Y:S01]  /*4460*/  ISETP.NE.AND P0, PT, R30, 0x2, PT ;  /* 0x000000021e00780c */ /* 0x000fe20003f05270 */
[----:B------:R-:W-:Y:S01]  /*4470*/  UMOV UR11, UR19 ;  /* 0x00000013000b7c82 */ /* 0x000fe20008000000 */
[----:B------:R-:W-:Y:S01]  /*4480*/  UMOV UR12, UR36 ;  /* 0x00000024000c7c82 */ /* 0x000fe20008000000 */
[----:B------:R-:W-:Y:S01]  /*4490*/  @!P4 R2UR UR8, R0 ;  /* 0x000000000008c2ca */ /* 0x000fe200000e0000 */
[----:B------:R-:W-:Y:S01]  /*44a0*/  IMAD.IADD R20, R8, 0x1, R94 ;  /* 0x0000000108147824 */ /* 0x000fe200078e025e */
[----:B------:R-:W-:Y:S01]  /*44b0*/  @P3 R2UR UR36, R28 ;  /* 0x000000001c2432ca */ /* 0x000fe200000e0000 */
[----:B------:R-:W-:Y:S01]  /*44c0*/  IMAD.IADD R21, R13, 0x1, R96 ;  /* 0x000000010d157824 */ /* 0x000fe200078e0260 */
[----:B------:R-:W-:Y:S02]  /*44d0*/  SEL R0, RZ, 0x1, P0 ;  /* 0x00000001ff007807 */ /* 0x000fe40000000000 */
[----:B------:R-:W-:Y:S01]  /*44e0*/  LOP3.LUT R31, R31, 0x1, RZ, 0x3c, !PT ;  /* 0x000000011f1f7812 */ /* 0x000fe200078e3cff */
[----:B------:R-:W-:Y:S01]  /*44f0*/  IMAD.U32 R10, RZ, RZ, UR9 ;  /* 0x00000009ff0a7e24 */ /* 0x000fe2000f8e00ff */
[----:B------:R-:W-:Y:S01]  /*4500*/  @!UP1 UIADD3 UR9, UPT, UPT, UR7, 0x58, URZ ;  /* 0x0000005807099890 */ /* 0x000fe2000fffe0ff */
[----:B------:R-:W-:Y:S02]  /*4510*/  LOP3.LUT R29, R29, R0, RZ, 0x3c, !PT ;  /* 0x000000001d1d7212 */ /* 0x000fe400078e3cff */
[----:B------:R-:W-:Y:S02]  /*4520*/  SEL R30, R30, RZ, P0 ;  /* 0x000000ff1e1e7207 */ /* 0x000fe40000000000 */
[----:B------:R-:W-:Y:S01]  /*4530*/  IMAD.U32 R11, RZ, RZ, UR8 ;  /* 0x00000008ff0b7e24 */ /* 0x000fe2000f8e00ff */
[----:B------:R-:W-:Y:S01]  /*4540*/  @!P4 R2UR UR14, R10 ;  /* 0x000000000a0ec2ca */ /* 0x000fe200000e0000 */
[----:B------:R-:W-:Y:S01]  /*4550*/  @!UP1 UIADD3 UR8, UPT, UPT, UR7, 0x1200, URZ ;  /* 0x0000120007089890 */ /* 0x000fe2000fffe0ff */
[----:B------:R-:W-:Y:S02]  /*4560*/  VOTEU.ALL UP1, P4 ;  /* 0x0000000000ff7886 */ /* 0x000fe40002020000 */
[----:B------:R-:W-:Y:S11]  /*4570*/  @!P4 R2UR UR15, R11 ;  /* 0x000000000b0fc2ca */ /* 0x000ff600000e0000 */
[----:B------:R-:W-:Y:S02]  /*4580*/  @!UPT UIADD3 URZ, UPT, UPT, URZ, URZ, URZ ;  /* 0x000000fffffff290 */ /* 0x000fe4000fffe0ff */
[----:B------:R2:W-:Y:S01]  /*4590*/  @!UP1 UTMALDG.3D [UR8], [UR14], desc[UR20] ;  /* 0x000014080e0095b4 */ /* 0x0005e20008011000 */
[----:B------:R2:W-:Y:S01]  /*45a0*/  @!P4 SYNCS.ARRIVE.TRANS64.RED.A0TR RZ, [UR7+0x58], R23 ;  /* 0x00005817ffffc9a7 */ /* 0x0005e20008300407 */
[----:B------:R-:W-:Y:S01]  /*45b0*/  UPLOP3.LUT UP1, UPT, UPT, UPT, UPT, 0x80, 0x8 ;  /* 0x000000000008789c */ /* 0x000fe20003f2f070 */
[----:B------:R-:W-:Y:S01]  /*45c0*/  SYNCS.ARRIVE.TRANS64.RED.A1T0 RZ, [UR13], RZ ;  /* 0x000000ffffff79a7 */ /* 0x000fe2000810040d */
[----:B------:R-:W-:Y:S09]  /*45d0*/  @P3 BRA `(.L_x_77) ;  /* 0xfffffff400503947 */ /* 0x000ff2000383ffff */
[----:B------:R-:W-:-:S04]  /*45e0*/  SHF.L.U32 R3, R31, 0x1f, RZ ;  /* 0x0000001f1f037819 */ /* 0x000fc800000006ff */
[----:B------:R-:W1:Y:S02]  /*45f0*/  SYNCS.PHASECHK.TRANS64.TRYWAIT P0, [UR7+0x60], R3 ;  /* 0x00006003ff0075a7 */ /* 0x000e640008001107 */
[----:B-1----:R-:W-:Y:S05]  /*4600*/  @!P0 BRA `(.L_x_78) ;  /* 0x0000003000e88947 */ /* 0x002fea0003800000 */
.L_x_142:
[----:B-1----:R-:W-:-:S07]  /*4610*/  MOV R0, UR7 ;  /* 0x0000000700007c02 */ /* 0x002fce0008000f00 */
.L_x_79:
[----:B-1----:R-:W-:-:S04]  /*4620*/  SHF.L.U32 R3, R31, 0x1f, RZ ;  /* 0x0000001f1f037819 */ /* 0x002fc800000006ff */
[----:B------:R1:W3:Y:S03]  /*4630*/  SYNCS.PHASECHK.TRANS64.TRYWAIT P0, [R0+URZ+0x68], R3 ;  /* 0x00006803000075a7 */ /* 0x0002e600080011ff */
[----:B---3--:R-:W-:Y:S05]  /*4640*/  @!P0 NANOSLEEP.SYNCS 0x989680 ;  /* 0x009896800000895d */ /* 0x008fea0003900000 */
[----:B------:R-:W3:Y:S02]  /*4650*/  @!P0 SYNCS.PHASECHK.TRANS64 P0, [R0+URZ+0x68], R3 ;  /* 0x00006803000085a7 */ /* 0x000ee400080010ff */
[----:B--23--:R-:W-:Y:S05]  /*4660*/  @P0 EXIT ;  /* 0x000000000000094d */ /* 0x00cfea0003800000 */
[----:B------:R-:W-:Y:S05]  /*4670*/  BRA `(.L_x_79) ;  /* 0xfffffffc00e87947 */ /* 0x000fea000383ffff */
.L_x_68:
[----:B------:R-:W-:-:S06]  /*4680*/  UISETP.GE.AND UP1, UPT, UR8, 0x4, UPT ;  /* 0x000000040800788c */ /* 0x000fcc000bf26270 */
[----:B------:R-:W-:-:S13]  /*4690*/  PLOP3.LUT P0, PT, PT, PT, UP1, 0x80, 0x8 ;  /* 0x000000000008781c */ /* 0x000fda0003f0f018 */
[----:B------:R-:W-:Y:S05]  /*46a0*/  @!P0 EXIT ;  /* 0x000000000000894d */ /* 0x000fea0003800000 */
[----:B------:R-:W-:Y:S01]  /*46b0*/  BAR.SYNC.DEFER_BLOCKING 0x6, 0xa0 ;  /* 0x0182800000007b1d */ /* 0x000fe20000010000 */
[C---:B------:R-:W-:Y:S01]  /*46c0*/  IMAD.SHL.U32 R7, R108.reuse, 0x40, RZ ;  /* 0x000000406c077824 */ /* 0x040fe200078e00ff */
[C---:B------:R-:W-:Y:S01]  /*46d0*/  LOP3.LUT R110, R108.reuse, 0x60, RZ, 0xc0, !PT ;  /* 0x000000606c6e7812 */ /* 0x040fe200078ec0ff */
[C---:B------:R-:W-:Y:S01]  /*46e0*/  IMAD.SHL.U32 R100, R108.reuse, 0x20, RZ ;  /* 0x000000206c647824 */ /* 0x040fe200078e00ff */
[----:B------:R-:W-:Y:S01]  /*46f0*/  CS2R R106, SRZ ;  /* 0x00000000006a7805 */ /* 0x000fe2000001ff00 */
[C---:B------:R-:W-:Y:S01]  /*4700*/  IMAD.SHL.U32 R0, R108.reuse, 0x2, RZ ;  /* 0x000000026c007824 */ /* 0x040fe200078e00ff */
[----:B------:R-:W-:Y:S02]  /*4710*/  UMOV UR49, 0x400 ;  /* 0x0000040000317882 */ /* 0x000fe40000000000 */
[----:B------:R-:W1:Y:S01]  /*4720*/  LDC R99, c[0x0][0x370] ;  /* 0x0000dc00ff637b82 */ /* 0x000e620000000800 */
[----:B------:R-:W-:Y:S01]  /*4730*/  ULEA UR49, UR37, UR49, 0x18 ;  /* 0x0000003125317291 */ /* 0x000fe2000f8ec0ff */
[----:B------:R-:W-:Y:S01]  /*4740*/  LOP3.LUT R5, R7, 0x180, RZ, 0xc0, !PT ;  /* 0x0000018007057812 */ /* 0x000fe200078ec0ff */
[----:B------:R-:W-:Y:S01]  /*4750*/  IMAD.U32 R46, R108, 0x10000, RZ ;  /* 0x000100006c2e7824 */ /* 0x000fe200078e00ff */
[----:B------:R-:W-:Y:S01]  /*4760*/  LOP3.LUT R100, R100, 0xc00, RZ, 0xc0, !PT ;  /* 0x00000c0064647812 */ /* 0x000fe200078ec0ff */
[----:B------:R-:W-:Y:S01]  /*4770*/  UIADD3 UR4, UPT, UPT, UR49, 0x2200, URZ ;  /* 0x0000220031047890 */ /* 0x000fe2000fffe0ff */
[----:B------:R-:W-:Y:S01]  /*4780*/  LOP3.LUT R0, R5, 0x20, R0, 0xf8, !PT ;  /* 0x0000002005007812 */ /* 0x000fe200078ef800 */
[----:B------:R-:W-:Y:S01]  /*4790*/  IMAD.SHL.U32 R5, R108, 0x8, RZ ;  /* 0x000000086c057824 */ /* 0x000fe200078e00ff */
[----:B------:R-:W2:Y:S01]  /*47a0*/  LDC R42, c[0x0][0xb0c] ;  /* 0x0002c300ff2a7b82 */ /* 0x000ea20000000800 */
[----:B------:R-:W-:Y:S01]  /*47b0*/  LOP3.LUT R100, R100, 0x40, R7, 0xf8, !PT ;  /* 0x0000004064647812 */ /* 0x000fe200078ef807 */
[----:B------:R-:W-:Y:S01]  /*47c0*/  IMAD.MOV.U32 R44, RZ, RZ, RZ ;  /* 0x000000ffff2c7224 */ /* 0x000fe200078e00ff */
[----:B------:R-:W-:Y:S01]  /*47d0*/  LOP3.LUT R46, R46, 0x600000, RZ, 0xc0, !PT ;  /* 0x006000002e2e7812 */ /* 0x000fe200078ec0ff */
[----:B------:R-:W-:Y:S01]  /*47e0*/  IMAD.MOV.U32 R112, RZ, RZ, RZ ;  /* 0x000000ffff707224 */ /* 0x000fe200078e00ff */
[----:B------:R-:W-:-:S02]  /*47f0*/  LOP3.LUT R108, R108, 0x2, RZ, 0xc0, !PT ;  /* 0x000000026c6c7812 */ /* 0x000fc400078ec0ff */
[----:B------:R-:W-:Y:S02]  /*4800*/  CS2R R104, SRZ ;  /* 0x0000000000687805 */ /* 0x000fe4000001ff00 */
[----:B------:R-:W-:Y:S01]  /*4810*/  LOP3.LUT R5, R0, 0x30, R5, 0x78, !PT ;  /* 0x0000003000057812 */ /* 0x000fe200078e7805 */
[----:B------:R-:W4:Y:S01]  /*4820*/  LDC R97, c[0x0][0xb20] ;  /* 0x0002c800ff617b82 */ /* 0x000f220000000800 */
[----:B------:R-:W3:Y:S01]  /*4830*/  LDS R3, [UR49+0x130] ;  /* 0x00013031ff037984 */ /* 0x000ee20008000800 */
[----:B------:R-:W-:Y:S01]  /*4840*/  LOP3.LUT R100, R100, 0x200, R7, 0xf8, !PT ;  /* 0x0000020064647812 */ /* 0x000fe200078ef807 */
[----:B------:R-:W-:Y:S01]  /*4850*/  IMAD.MOV R102, RZ, RZ, -R108 ;  /* 0x000000ffff667224 */ /* 0x000fe200078e0a6c */
[----:B------:R-:W1:Y:S01]  /*4860*/  LDCU.64 UR52, c[0x0][0x348] ;  /* 0x00006900ff3477ac */ /* 0x000e620008000a00 */
[----:B------:R-:W-:Y:S01]  /*4870*/  IMAD.U32 R109, RZ, RZ, UR4 ;  /* 0x00000004ff6d7e24 */ /* 0x000fe2000f8e00ff */
[----:B------:R-:W-:Y:S02]  /*4880*/  LOP3.LUT R100, R100, R5, RZ, 0xfc, !PT ;  /* 0x0000000564647212 */ /* 0x000fe400078efcff */
[----:B------:R-:W1:Y:S01]  /*4890*/  LDC R41, c[0x0][0xb30] ;  /* 0x0002cc00ff297b82 */ /* 0x000e620000000800 */
[----:B------:R-:W1:Y:S01]  /*48a0*/  LDCU.64 UR38, c[0x0][0x888] ;  /* 0x00011100ff2677ac */ /* 0x000e620008000a00 */
[----:B------:R-:W1:Y:S06]  /*48b0*/  LDCU.64 UR44, c[0x0][0x890] ;  /* 0x00011200ff2c77ac */ /* 0x000e6c0008000a00 */
[----:B------:R-:W1:Y:S01]  /*48c0*/  LDC.64 R92, c[0x0][0xb10] ;  /* 0x0002c400ff5c7b82 */ /* 0x000e620000000a00 */
[----:B------:R-:W-:-:S07]  /*48d0*/  UIADD3 UR48, UPT, UPT, UR49, 0x200, URZ ;  /* 0x0000020031307890 */ /* 0x000fce000fffe0ff */
[----:B------:R-:W1:Y:S08]  /*48e0*/  LDC.64 R38, c[0x0][0xb18] ;  /* 0x0002c600ff267b82 */ /* 0x000e700000000a00 */
[----:B------:R-:W1:Y:S08]  /*48f0*/  LDC.64 R36, c[0x0][0xb28] ;  /* 0x0002ca00ff247b82 */ /* 0x000e700000000a00 */
[----:B------:R-:W1:Y:S01]  /*4900*/  LDC.64 R90, c[0x0][0x8b0] ;  /* 0x00022c00ff5a7b82 */ /* 0x000e620000000a00 */
[----:B---3--:R-:W-:-:S07]  /*4910*/  IMAD.IADD R46, R3, 0x1, R46 ;  /* 0x00000001032e7824 */ /* 0x008fce00078e022e */
[----:B------:R-:W3:Y:S08]  /*4920*/  LDC.64 R88, c[0x0][0x8a8] ;  /* 0x00022a00ff587b82 */ /* 0x000ef00000000a00 */
[----:B--2-4-:R-:W1:Y:S02]  /*4930*/  LDC R98, c[0x0][0x374] ;  /* 0x0000dd00ff627b82 */ /* 0x014e640000000800 */
.L_x_105:
[----:B------:R-:W-:Y:S02]  /*4940*/  LEA R0, R112, UR49, 0x3 ;  /* 0x0000003170007c11 */ /* 0x000fe4000f8e18ff */
[----:B------:R-:W-:Y:S02]  /*4950*/  SHF.L.U32 R3, R106, 0x1f, RZ ;  /* 0x0000001f6a037819 */ /* 0x000fe400000006ff */
[----:B------:R-:W-:Y:S02]  /*4960*/  LEA R16, R112, UR49, 0x4 ;  /* 0x0000003170107c11 */ /* 0x000fe4000f8e20ff */
[----:B------:R-:W2:Y:S02]  /*4970*/  SYNCS.PHASECHK.TRANS64.TRYWAIT P0, [R0+URZ+0x80], R3 ;  /* 0x00008003000075a7 */ /* 0x000ea400080011ff */
[----:B-12---:R-:W-:Y:S05]  /*4980*/  @!P0 BRA `(.L_x_80) ;  /* 0x0000003000208947 */ /* 0x006fea0003800000 */
.L_x_143:
[----:B------:R-:W4:Y:S01]  /*4990*/  LDC.64 R12, c[0x0][0xb10] ;  /* 0x0002c400ff0c7b82 */ /* 0x000f220000000a00 */
[----:B------:R-:W3:Y:S01]  /*49a0*/  LDS.128 R16, [R16+0x110] ;  /* 0x0001100010107984 */ /* 0x000ee20000000c00 */
[----:B-1----:R-:W-:Y:S01]  /*49b0*/  ISETP.NE.AND P1, PT, R41, 0x1, PT ;  /* 0x000000012900780c */ /* 0x002fe20003f25270 */
[----:B--2---:R-:W-:Y:S01]  /*49c0*/  VIADD R0, R0, 0x90 ;  /* 0x0000009000007836 */ /* 0x004fe20000000000 */
[----:B------:R-:W-:Y:S04]  /*49d0*/  ISETP.GE.AND P0, PT, R40, 0x1, PT ;  /* 0x000000012800780c */ /* 0x000fe80003f06270 */
[----:B------:R-:W1:Y:S01]  /*49e0*/  LDC.64 R10, c[0x0][0xb18] ;  /* 0x0002c600ff0a7b82 */ /* 0x000e620000000a00 */
[----:B------:R-:W-:Y:S01]  /*49f0*/  PRMT R0, RZ, 0x654, R0 ;  /* 0x00000654ff007816 */ /* 0x000fe20000000000 */
[----:B------:R-:W-:Y:S01]  /*4a00*/  @!PT LDS RZ, [RZ] ;  /* 0x00000000fffff984 */ /* 0x000fe20000000800 */
[----:B------:R-:W-:Y:S01]  /*4a10*/  @!PT LDS RZ, [RZ] ;  /* 0x00000000fffff984 */ /* 0x000fe20000000800 */
[----:B------:R-:W-:Y:S01]  /*4a20*/  @!PT LDS RZ, [RZ] ;  /* 0x00000000fffff984 */ /* 0x000fe20000000800 */
[----:B------:R-:W-:Y:S01]  /*4a30*/  @!PT LDS RZ, [RZ] ;  /* 0x00000000fffff984 */ /* 0x000fe20000000800 */
[----:B------:R2:W-:Y:S06]  /*4a40*/  MEMBAR.ALL.CTA ;  /* 0x0000000000007992 */ /* 0x0005ec0000008000 */
[----:B--2---:R-:W2:Y:S01]  /*4a50*/  FENCE.VIEW.ASYNC.S ;  /* 0x00000000000073c6 */ /* 0x004ea20000000000 */
[----:B------:R-:W1:Y:S08]  /*4a60*/  @!P1 LDC R14, c[0x0][0xb20] ;  /* 0x0002c800ff0e9b82 */ /* 0x000e700000000800 */
[----:B------:R-:W1:Y:S01]  /*4a70*/  @!P1 LDC R9, c[0x0][0xb0c] ;  /* 0x0002c300ff099b82 */ /* 0x000e620000000800 */
[----:B--2---:R2:W-:Y:S01]  /*4a80*/  SYNCS.ARRIVE.TRANS64.RED.A1T0 RZ, [R0+URZ], RZ ;  /* 0x000000ff00ff79a7 */ /* 0x0045e200081004ff */
[----:B---3--:R-:W-:Y:S04]  /*4a90*/  LOP3.LUT P4, RZ, R18, 0x1, RZ, 0xc0, !PT ;  /* 0x0000000112ff7812 */ /* 0x008fe8000788c0ff */
[----:B------:R-:W-:Y:S09]  /*4aa0*/  P2R R111, PR, RZ, 0x10 ;  /* 0x00000010ff6f7803 */ /* 0x000ff20000000000 */
[----:B------:R-:W-:Y:S02]  /*4ab0*/  @P4 MOV R45, R16 ;  /* 0x00000010002d4202 */ /* 0x000fe40000000f00 */
[----:B------:R-:W-:Y:S01]  /*4ac0*/  @P4 LOP3.LUT R43, R17, 0xffff, RZ, 0xc0, !PT ;  /* 0x0000ffff112b4812 */ /* 0x000fe200078ec0ff */
[----:B--2-4-:R-:W-:Y:S06]  /*4ad0*/  @!P0 BRA `(.L_x_81) ;  /* 0x0000000000a48947 */ /* 0x014fec0003800000 */
[----:B------:R-:W-:Y:S01]  /*4ae0*/  IMAD.HI.U32 R24, R98, R39, RZ ;  /* 0x0000002762187227 */ /* 0x000fe200078e00ff */
[----:B------:R-:W-:Y:S02]  /*4af0*/  ISETP.NE.AND P0, PT, R38, 0x1, PT ;  /* 0x000000012600780c */ /* 0x000fe40003f05270 */
[----:B------:R-:W-:Y:S01]  /*4b00*/  ISETP.NE.AND P2, PT, R40, 0x1, PT ;  /* 0x000000012800780c */ /* 0x000fe20003f45270 */
[-C--:B------:R-:W-:Y:S01]  /*4b10*/  IMAD.HI.U32 R22, R99, R92.reuse, RZ ;  /* 0x0000005c63167227 */ /* 0x080fe200078e00ff */
[----:B------:R-:W-:Y:S02]  /*4b20*/  SHF.R.U32.HI R23, RZ, R97, R24 ;  /* 0x00000061ff177219 */ /* 0x000fe40000011618 */
[----:B------:R-:W-:Y:S01]  /*4b30*/  ISETP.NE.AND P3, PT, R42, 0x1, PT ;  /* 0x000000012a00780c */ /* 0x000fe20003f65270 */
[----:B------:R-:W-:Y:S01]  /*4b40*/  IMAD.HI.U32 R28, R43, R39, RZ ;  /* 0x000000272b1c7227 */ /* 0x000fe200078e00ff */
[----:B------:R-:W-:Y:S02]  /*4b50*/  SHF.R.U32.HI R22, RZ, R93, R22 ;  /* 0x0000005dff167219 */ /* 0x000fe40000011616 */
[----:B------:R-:W-:Y:S01]  /*4b60*/  SEL R3, R98, R23, !P0 ;  /* 0x0000001762037207 */ /* 0x000fe20004000000 */
[----:B------:R-:W-:Y:S01]  /*4b70*/  IMAD.HI.U32 R26, R45, R92, RZ ;  /* 0x0000005c2d1a7227 */ /* 0x000fe200078e00ff */
[----:B------:R-:W-:Y:S03]  /*4b80*/  SEL R7, R99, R22, !P3 ;  /* 0x0000001663077207 */ /* 0x000fe60005800000 */
[-C--:B------:R-:W-:Y:S01]  /*4b90*/  IMAD.HI.U32 R22, R3, R36.reuse, RZ ;  /* 0x0000002403167227 */ /* 0x080fe200078e00ff */
[----:B------:R-:W-:Y:S03]  /*4ba0*/  SHF.R.U32.HI R26, RZ, R93, R26 ;  /* 0x0000005dff1a7219 */ /* 0x000fe6000001161a */
[----:B------:R-:W-:Y:S01]  /*4bb0*/  IMAD.HI.U32 R24, R7, R36, RZ ;  /* 0x0000002407187227 */ /* 0x000fe200078e00ff */
[----:B------:R-:W-:Y:S02]  /*4bc0*/  @P2 SHF.R.U32.HI R3, RZ, R37, R22 ;  /* 0x00000025ff032219 */ /* 0x000fe40000011616 */
[----:B------:R-:W-:Y:S02]  /*4bd0*/  SHF.R.U32.HI R22, RZ, R97, R28 ;  /* 0x00000061ff167219 */ /* 0x000fe4000001161c */
[----:B------:R-:W-:Y:S01]  /*4be0*/  @P2 SHF.R.U32.HI R7, RZ, R37, R24 ;  /* 0x00000025ff072219 */ /* 0x000fe20000011618 */
[C---:B------:R-:W-:Y:S01]  /*4bf0*/  IMAD R2, R40.reuse, R3, RZ ;  /* 0x0000000328027224 */ /* 0x040fe200078e02ff */
[----:B------:R-:W-:Y:S02]  /*4c00*/  SEL R5, R43, R22, !P0 ;  /* 0x000000162b057207 */ /* 0x000fe40004000000 */
[----:B------:R-:W-:Y:S01]  /*4c10*/  SEL R3, R45, R26, !P3 ;  /* 0x0000001a2d037207 */ /* 0x000fe20005800000 */
[----:B------:R-:W-:Y:S01]  /*4c20*/  IMAD R4, R40, R7, RZ ;  /* 0x0000000728047224 */ /* 0x000fe200078e02ff */
[C---:B------:R-:W-:Y:S01]  /*4c30*/  ISETP.GE.AND P0, PT, R5.reuse, R2, PT ;  /* 0x000000020500720c */ /* 0x040fe20003f06270 */
[----:B------:R-:W-:Y:S03]  /*4c40*/  IMAD.HI.U32 R6, R5, R36, RZ ;  /* 0x0000002405067227 */ /* 0x000fe600078e00ff */
[----:B------:R-:W-:Y:S01]  /*4c50*/  ISETP.GE.OR P0, PT, R3, R4, P0 ;  /* 0x000000040300720c */ /* 0x000fe20000706670 */
[----:B------:R-:W-:Y:S01]  /*4c60*/  IMAD.MOV R4, RZ, RZ, -R3 ;  /* 0x000000ffff047224 */ /* 0x000fe200078e0a03 */
[-C--:B------:R-:W-:Y:S03]  /*4c70*/  SHF.R.U32.HI R6, RZ, R37.reuse, R6 ;  /* 0x00000025ff067219 */ /* 0x080fe60000011606 */
[----:B------:R-:W-:Y:S01]  /*4c80*/  IMAD R45, R42, R4, R45 ;  /* 0x000000042a2d7224 */ /* 0x000fe200078e022d */
[----:B------:R-:W-:Y:S05]  /*4c90*/  SEL R15, R5, R6, !P2 ;  /* 0x00000006050f7207 */ /* 0x000fea0005000000 */
[----:B------:R-:W-:Y:S02]  /*4ca0*/  IMAD.MOV R6, RZ, RZ, -R15 ;  /* 0x000000ffff067224 */ /* 0x000fe400078e0a0f */
[C---:B------:R-:W-:Y:S04]  /*4cb0*/  @!P0 IMAD.HI.U32 R2, R3.reuse, R36, RZ ;  /* 0x0000002403028227 */ /* 0x040fe800078e00ff */
[----:B------:R-:W-:Y:S01]  /*4cc0*/  IMAD R6, R40, R6, R5 ;  /* 0x0000000628067224 */ /* 0x000fe200078e0205 */
[----:B------:R-:W-:Y:S04]  /*4cd0*/  @!P0 SHF.R.U32.HI R2, RZ, R37, R2 ;  /* 0x00000025ff028219 */ /* 0x000fe80000011602 */
[----:B------:R-:W-:Y:S02]  /*4ce0*/  @!P0 SEL R0, R3, R2, !P2 ;  /* 0x0000000203008207 */ /* 0x000fe40005000000 */
[----:B------:R-:W-:Y:S02]  /*4cf0*/  IADD3 R2, PT, PT, -R5, RZ, RZ ;  /* 0x000000ff05027210 */ /* 0x000fe40007ffe1ff */
[----:B------:R-:W-:Y:S01]  /*4d00*/  @!P0 IADD3 R8, PT, PT, R15, -R0, RZ ;  /* 0x800000000f088210 */ /* 0x000fe20007ffe0ff */
[----:B------:R-:W-:Y:S02]  /*4d10*/  @!P0 IMAD R0, R7, R6, R0 ;  /* 0x0000000607008224 */ /* 0x000fe400078e0200 */
[----:B------:R-:W-:Y:S02]  /*4d20*/  IMAD R43, R38, R2, R43 ;  /* 0x00000002262b7224 */ /* 0x000fe400078e022b */
[----:B------:R-:W-:Y:S02]  /*4d30*/  @!P0 IMAD R5, R8, R40, R3 ;  /* 0x0000002808058224 */ /* 0x000fe400078e0203 */
[----:B------:R-:W-:Y:S04]  /*4d40*/  @!P0 IMAD.MOV.U32 R3, RZ, RZ, R0 ;  /* 0x000000ffff038224 */ /* 0x000fe800078e0000 */
[----:B------:R-:W-:Y:S02]  /*4d50*/  IMAD R45, R3, R42, R45 ;  /* 0x0000002a032d7224 */ /* 0x000fe400078e022d */
[----:B------:R-:W-:Y:S07]  /*4d60*/  IMAD R43, R5, R38, R43 ;  /* 0x00000026052b7224 */ /* 0x000fee00078e022b */
.L_x_81:
[----:B-1----:R-:W-:Y:S01]  /*4d70*/  @!P1 ISETP.NE.AND P0, PT, R10, 0x1, PT ;  /* 0x000000010a00980c */ /* 0x002fe20003f05270 */
[----:B------:R-:W-:Y:S01]  /*4d80*/  @!P1 IMAD.HI.U32 R0, R45, R12, RZ ;  /* 0x0000000c2d009227 */ /* 0x000fe200078e00ff */
[----:B------:R-:W-:Y:S01]  /*4d90*/  @!P1 ISETP.NE.AND P2, PT, R9, 0x1, PT ;  /* 0x000000010900980c */ /* 0x000fe20003f45270 */
[----:B------:R-:W-:Y:S01]  /*4da0*/  ULOP3.LUT UP0, URZ, UR48, 0x1b0, URZ, 0xc0, !UPT ;  /* 0x000001b030ff7892 */ /* 0x000fe2000f80c0ff */
[----:B------:R-:W-:Y:S01]  /*4db0*/  R2UR UR42, R21 ;  /* 0x00000000152a72ca */ /* 0x000fe200000e0000 */
[----:B------:R-:W-:Y:S01]  /*4dc0*/  @!P1 IMAD.HI.U32 R3, R43, R11, RZ ;  /* 0x0000000b2b039227 */ /* 0x000fe200078e00ff */
[----:B------:R-:W-:Y:S02]  /*4dd0*/  @!P1 SHF.R.U32.HI R0, RZ, R13, R0 ;  /* 0x0000000dff009219 */ /* 0x000fe40000011600 */
[----:B------:R-:W-:Y:S01]  /*4de0*/  R2UR UR41, R20 ;  /* 0x00000000142972ca */ /* 0x000fe200000e0000 */
[----:B------:R-:W-:Y:S01]  /*4df0*/  VIADD R112, R112, 0x1 ;  /* 0x0000000170707836 */ /* 0x000fe20000000000 */
[----:B------:R-:W-:Y:S02]  /*4e00*/  @!P1 SHF.R.U32.HI R2, RZ, R14, R3 ;  /* 0x0000000eff029219 */ /* 0x000fe40000011603 */
[----:B------:R-:W-:Y:S02]  /*4e10*/  @!P1 SEL R3, R45, R0, !P2 ;  /* 0x000000002d039207 */ /* 0x000fe40005000000 */
[----:B------:R-:W-:Y:S02]  /*4e20*/  @!P1 SEL R2, R43, R2, !P0 ;  /* 0x000000022b029207 */ /* 0x000fe40004000000 */
[----:B------:R-:W-:Y:S01]  /*4e30*/  @P4 SHF.R.U32.HI R103, RZ, 0x10, R17 ;  /* 0x00000010ff674819 */ /* 0x000fe20000011611 */
[----:B------:R-:W-:Y:S02]  /*4e40*/  USHF.L.U32 UR42, UR42, 0x6, URZ ;  /* 0x000000062a2a7899 */ /* 0x000fe400080006ff */
[----:B------:R-:W-:Y:S02]  /*4e50*/  @!P1 IMAD.IADD R0, R2, 0x1, -R3 ;  /* 0x0000000102009824 */ /* 0x000fe400078e0a03 */
[----:B------:R-:W-:Y:S01]  /*4e60*/  @!P1 IMAD.IADD R2, R3, 0x1, -R2 ;  /* 0x0000000103029824 */ /* 0x000fe200078e0a02 */
[----:B------:R-:W-:Y:S01]  /*4e70*/  USHF.L.U32 UR41, UR41, 0x7, URZ ;  /* 0x0000000729297899 */ /* 0x000fe200080006ff */
[----:B------:R-:W-:Y:S02]  /*4e80*/  @!P1 IMAD R45, R0, R9, R45 ;  /* 0x00000009002d9224 */ /* 0x000fe400078e022d */
[----:B------:R-:W-:Y:S01]  /*4e90*/  @!P1 IMAD R43, R2, R10, R43 ;  /* 0x0000000a022b9224 */ /* 0x000fe200078e022b */
[----:B------:R-:W-:Y:S08]  /*4ea0*/  BRA.U !UP0, `(.L_x_82) ;  /* 0x0000000108407547 */ /* 0x000ff0000b800000 */
[----:B------:R-:W1:Y:S01]  /*4eb0*/  LDCU.64 UR8, c[0x4][0x80] ;  /* 0x01001000ff0877ac */ /* 0x000e620008000a00 */
[----:B------:R-:W-:Y:S01]  /*4ec0*/  MOV R3, 0x0 ;  /* 0x0000000000037802 */ /* 0x000fe20000000f00 */
[----:B------:R-:W-:Y:S02]  /*4ed0*/  HFMA2 R12, -RZ, RZ, 0, 5.9604644775390625e-08 ;  /* 0x00000001ff0c7431 */ /* 0x000fe400000001ff */
[----:B------:R-:W-:Y:S02]  /*4ee0*/  IMAD.MOV.U32 R8, RZ, RZ, 0x70 ;  /* 0x00000070ff087424 */ /* 0x000fe400078e00ff */
[----:B------:R-:W-:Y:S01]  /*4ef0*/  IMAD.MOV.U32 R13, RZ, RZ, RZ ;  /* 0x000000ffff0d7224 */ /* 0x000fe200078e00ff */
[----:B------:R-:W2:Y:S01]  /*4f00*/  LDCU.64 UR6, c[0x4][0x88] ;  /* 0x01001100ff0677ac */ /* 0x000ea20008000a00 */
[----:B------:R-:W3:Y:S01]  /*4f10*/  LDC.64 R2, c[0x4][R3] ;  /* 0x0100000003027b82 */ /* 0x000ee20000000a00 */
[----:B------:R-:W4:Y:S01]  /*4f20*/  LDCU.64 UR4, c[0x4][0x8] ;  /* 0x01000100ff0477ac */ /* 0x000f220008000a00 */
[----:B-1----:R-:W-:Y:S01]  /*4f30*/  MOV R5, UR9 ;  /* 0x0000000900057c02 */ /* 0x002fe20008000f00 */
[----:B------:R-:W-:Y:S01]  /*4f40*/  IMAD.U32 R4, RZ, RZ, UR8 ;  /* 0x00000008ff047e24 */ /* 0x000fe2000f8e00ff */
[----:B--2---:R-:W-:Y:S01]  /*4f50*/  MOV R7, UR7 ;  /* 0x0000000700077c02 */ /* 0x004fe20008000f00 */
[----:B------:R-:W-:Y:S01]  /*4f60*/  IMAD.U32 R6, RZ, RZ, UR6 ;  /* 0x00000006ff067e24 */ /* 0x000fe2000f8e00ff */
[----:B----4-:R-:W-:Y:S01]  /*4f70*/  MOV R11, UR5 ;  /* 0x00000005000b7c02 */ /* 0x010fe20008000f00 */
[----:B------:R-:W-:Y:S02]  /*4f80*/  IMAD.U32 R10, RZ, RZ, UR4 ;  /* 0x00000004ff0a7e24 */ /* 0x000fe4000f8e00ff */
[----:B------:R-:W-:Y:S07]  /*4f90*/  LEPC R20, `(.L_x_82) ;  /* 0x000000001014794e */ /* 0x000fee0000000000 */
[----:B---3-5:R-:W-:Y:S05]  /*4fa0*/  CALL.ABS.NOINC R2 ;  /* 0x0000000002007343 */ /* 0x028fea0003c00000 */
.L_x_82:
[----:B------:R-:W-:Y:S01]  /*4fb0*/  LOP3.LUT P0, RZ, R109, 0x1b0, RZ, 0xc0, !PT ;  /* 0x000001b06dff7812 */ /* 0x000fe2000780c0ff */
[----:B------:R-:W-:Y:S11]  /*4fc0*/  BSSY.RECONVERGENT B6, `(.L_x_83) ;  /* 0x0000013000067945 */ /* 0x000ff60003800200 */
[----:B------:R-:W-:Y:S01]  /*4fd0*/  @!UPT UIADD3 URZ, UPT, UPT, URZ, URZ, URZ ;  /* 0x000000fffffff290 */ /* 0x000fe2000fffe0ff */
[----:B------:R-:W-:Y:S05]  /*4fe0*/  @!P0 BRA `(.L_x_84) ;  /* 0x0000000000408947 */ /* 0x000fea0003800000 */
        /* <DEDUP_REMOVED lines=16> */
.L_x_84:
[----:B------:R-:W-:Y:S05]  /*50f0*/  BSYNC.RECONVERGENT B6 ;  /* 0x0000000000067941 */ /* 0x000fea0003800200 */
.L_x_83:
[----:B------:R-:W-:Y:S01]  /*5100*/  ISETP.NE.U32.AND P4, PT, R90, RZ, PT ;  /* 0x000000ff5a00720c */ /* 0x000fe20003f85070 */
[----:B------:R-:W-:Y:S01]  /*5110*/  UISETP.NE.AND UP2, UPT, UR50, URZ, UPT ;  /* 0x000000ff3200728c */ /* 0x000fe2000bf45270 */
[----:B------:R-:W-:Y:S01]  /*5120*/  ISETP.NE.U32.AND P2, PT, RZ, UR38, PT ;  /* 0x00000026ff007c0c */ /* 0x000fe2000bf45070 */
[----:B------:R-:W-:Y:S01]  /*5130*/  UISETP.NE.U32.AND UP1, UPT, UR44, URZ, UPT ;  /* 0x000000ff2c00728c */ /* 0x000fe2000bf25070 */
[----:B------:R-:W-:Y:S01]  /*5140*/  ISETP.NE.AND.EX P4, PT, R91, RZ, PT, P4 ;  /* 0x000000ff5b00720c */ /* 0x000fe20003f85340 */
[----:B------:R-:W-:Y:S01]  /*5150*/  UPLOP3.LUT UP0, UPT, UPT, UPT, UPT, 0x40, 0x4 ;  /* 0x000000000004789c */ /* 0x000fe20003f0e870 */
[----:B------:R-:W-:Y:S01]  /*5160*/  ISETP.NE.AND.EX P2, PT, RZ, UR39, PT, P2 ;  /* 0x00000027ff007c0c */ /* 0x000fe2000bf45320 */
[----:B------:R-:W-:Y:S01]  /*5170*/  UISETP.NE.AND.EX UP1, UPT, UR45, URZ, UPT, UP1 ;  /* 0x000000ff2d00728c */ /* 0x000fe2000bf25310 */
[----:B------:R-:W-:Y:S04]  /*5180*/  PLOP3.LUT P1, PT, PT, PT, UP2, 0x80, 0x8 ;  /* 0x000000000008781c */ /* 0x000fe80003f2f028 */
[----:B------:R-:W-:Y:S06]  /*5190*/  @UP2 UPLOP3.LUT UP0, UPT, UPT, UPT, UP1, 0x80, 0x8 ;  /* 0x000000000008289c */ /* 0x000fec0003f0f010 */
[----:B------:R-:W-:Y:S01]  /*51a0*/  PLOP3.LUT P0, PT, PT, PT, UP0, 0x80, 0x8 ;  /* 0x000000000008781c */ /* 0x000fe20003f0f008 */
[----:B------:R-:W-:Y:S01]  /*51b0*/  @!UPT UIADD3 URZ, UPT, UPT, URZ, URZ, URZ ;  /* 0x000000fffffff290 */ /* 0x000fe2000fffe0ff */
[----:B------:R-:W-:Y:S11]  /*51c0*/  BRA.U !UP1, `(.L_x_85) ;  /* 0x0000000109387547 */ /* 0x000ff6000b800000 */
[----:B------:R-:W-:Y:S01]  /*51d0*/  UISETP.NE.U32.AND UP0, UPT, UR38, URZ, UPT ;  /* 0x000000ff2600728c */ /* 0x000fe2000bf05070 */
[----:B------:R-:W-:Y:S02]  /*51e0*/  HFMA2 R0, -RZ, RZ, 0, 5.9604644775390625e-08 ;  /* 0x00000001ff007431 */ /* 0x000fe400000001ff */
[----:B------:R-:W-:Y:S01]  /*51f0*/  IMAD.MOV.U32 R95, RZ, RZ, 0x1 ;  /* 0x00000001ff5f7424 */ /* 0x000fe200078e00ff */
[----:B------:R-:W-:Y:S06]  /*5200*/  UISETP.NE.AND.EX UP0, UPT, UR39, URZ, UPT, UP0 ;  /* 0x000000ff2700728c */ /* 0x000fec000bf05300 */
[----:B------:R-:W-:Y:S05]  /*5210*/  PLOP3.LUT P3, PT, PT, PT, UP0, 0x80, 0x8 ;  /* 0x000000000008781c */ /* 0x000fea0003f6f008 */
[----:B------:R-:W1:Y:S01]  /*5220*/  @UP0 LDCU.64 UR6, c[0x0][0x888] ;  /* 0x00011100ff0607ac */ /* 0x000e620008000a00 */
[----:B------:R-:W-:Y:S07]  /*5230*/  @UP0 UIMAD UR4, UR36, UR44, URZ ;  /* 0x0000002c240402a4 */ /* 0x000fee000f8e02ff */
[----:B------:R-:W-:Y:S01]  /*5240*/  @!P3 PRMT R95, R0, 0x7610, R95 ;  /* 0x00007610005fb816 */ /* 0x000fe2000000005f */
[----:B-1----:R-:W-:Y:S03]  /*5250*/  @UP0 UIMAD.WIDE UR6, UR4, 0x4, UR6 ;  /* 0x00000004040608a5 */ /* 0x002fe6000f8e0206 */
[----:B------:R-:W1:Y:S03]  /*5260*/  @!UP0 LDCU UR4, c[0x0][0x880] ;  /* 0x00011000ff0487ac */ /* 0x000e660008000800 */
[----:B------:R-:W-:Y:S01]  /*5270*/  IMAD.U32 R2, RZ, RZ, UR6 ;  /* 0x00000006ff027e24 */ /* 0x000fe2000f8e00ff */
[----:B------:R-:W-:Y:S05]  /*5280*/  MOV R3, UR7 ;  /* 0x0000000700037c02 */ /* 0x000fea0008000f00 */
[----:B-----5:R2:W5:Y:S02]  /*5290*/  @P3 LDG.E R49, desc[UR46][R2.64] ;  /* 0x0000002e02313981 */ /* 0x020564000c1e1900 */
[----:B-12---:R-:W-:Y:S02]  /*52a0*/  @!P3 IMAD.U32 R49, RZ, RZ, UR4 ;  /* 0x00000004ff31be24 */ /* 0x006fe4000f8e00ff */
.L_x_85:
[----:B------:R-:W-:Y:S05]  /*52b0*/  @!P4 BRA `(.L_x_86) ;  /* 0x000000000020c947 */ /* 0x000fea0003800000 */
[----:B------:R-:W-:Y:S04]  /*52c0*/  ISETP.NE.U32.AND P3, PT, R88, RZ, PT ;  /* 0x000000ff5800720c */ /* 0x000fe80003f65070 */
[----:B------:R-:W-:Y:S11]  /*52d0*/  ISETP.NE.AND.EX P3, PT, R89, RZ, PT, P3 ;  /* 0x000000ff5900720c */ /* 0x000ff60003f65330 */
[----:B------:R-:W-:Y:S02]  /*52e0*/  @!UPT UIADD3 URZ, UPT, UPT, URZ, URZ, URZ ;  /* 0x000000fffffff290 */ /* 0x000fe4000fffe0ff */
[----:B------:R-:W1:Y:S01]  /*52f0*/  @P3 LDC.64 R2, c[0x0][0x8a8] ;  /* 0x00022a00ff023b82 */ /* 0x000e620000000a00 */
[----:B------:R-:W-:Y:S04]  /*5300*/  @P3 IMAD R0, R90, UR36, RZ ;  /* 0x000000245a003c24 */ /* 0x000fe8000f8e02ff */
[----:B-1----:R-:W-:Y:S05]  /*5310*/  @P3 IMAD.WIDE R2, R0, 0x4, R2 ;  /* 0x0000000400023825 */ /* 0x002fea00078e0202 */
[----:B-----5:R1:W5:Y:S02]  /*5320*/  @P3 LDG.E R47, desc[UR46][R2.64] ;  /* 0x0000002e022f3981 */ /* 0x020364000c1e1900 */
[----:B-1----:R-:W2:Y:S02]  /*5330*/  @!P3 LDC R47, c[0x0][0x8a0] ;  /* 0x00022800ff2fbb82 */ /* 0x002ea40000000800 */
.L_x_86:
[----:B-----5:R-:W-:Y:S01]  /*5340*/  FSETP.NEU.AND P4, PT, R49, RZ, PT ;  /* 0x000000ff3100720b */ /* 0x020fe20003f8d000 */
[----:B------:R-:W-:Y:S01]  /*5350*/  BSSY B1, `(.L_x_87) ;  /* 0x0000042000017945 */ /* 0x000fe20003800000 */
[----:B------:R-:W-:Y:S01]  /*5360*/  SEL R7, RZ, 0xffffffff, P2 ;  /* 0xffffffffff077807 */ /* 0x000fe20001000000 */
[----:B------:R-:W-:Y:S01]  /*5370*/  IMAD.MOV.U32 R115, RZ, RZ, 0x1 ;  /* 0x00000001ff737424 */ /* 0x000fe200078e00ff */
[----:B------:R-:W-:Y:S02]  /*5380*/  LOP3.LUT P3, RZ, R95, 0xff, RZ, 0xc0, !PT ;  /* 0x000000ff5fff7812 */ /* 0x000fe4000786c0ff */
[----:B------:R-:W-:Y:S02]  /*5390*/  CS2R R86, SRZ ;  /* 0x0000000000567805 */ /* 0x000fe4000001ff00 */
[----:B------:R-:W-:Y:S02]  /*53a0*/  @P1 SEL R4, RZ, 0xffffffff, P4 ;  /* 0xffffffffff041807 */ /* 0x000fe40002000000 */
[----:B------:R-:W-:Y:S02]  /*53b0*/  CS2R R84, SRZ ;  /* 0x0000000000547805 */ /* 0x000fe4000001ff00 */
[----:B------:R-:W-:Y:S02]  /*53c0*/  LEA R0, R105, UR49, 0x3 ;  /* 0x0000003169007c11 */ /* 0x000fe4000f8e18ff */
[----:B------:R-:W-:Y:S02]  /*53d0*/  CS2R R82, SRZ ;  /* 0x0000000000527805 */ /* 0x000fe4000001ff00 */
[----:B------:R-:W-:Y:S02]  /*53e0*/  @P0 SEL R4, R7, R4, !P3 ;  /* 0x0000000407040207 */ /* 0x000fe40005800000 */
[----:B------:R-:W-:Y:S02]  /*53f0*/  CS2R R80, SRZ ;  /* 0x0000000000507805 */ /* 0x000fe4000001ff00 */
[----:B------:R-:W-:Y:S02]  /*5400*/  LEA R113, R44, UR49, 0x3 ;  /* 0x000000312c717c11 */ /* 0x000fe4000f8e18ff */
[----:B------:R-:W-:Y:S02]  /*5410*/  @P1 LOP3.LUT R4, R4, 0x1, RZ, 0xc0, !PT ;  /* 0x0000000104041812 */ /* 0x000fe400078ec0ff */
[----:B------:R-:W-:Y:S02]  /*5420*/  SHF.L.U32 R2, R107, 0x1f, RZ ;  /* 0x0000001f6b027819 */ /* 0x000fe400000006ff */
[----:B------:R-:W-:Y:S02]  /*5430*/  ISETP.NE.U32.OR P6, PT, R4, 0x1, !P1 ;  /* 0x000000010400780c */ /* 0x000fe40004fc5470 */
[----:B------:R-:W-:Y:S02]  /*5440*/  PLOP3.LUT P2, PT, PT, PT, UP1, 0x80, 0x8 ;  /* 0x000000000008781c */ /* 0x000fe40003f4f018 */
[----:B------:R-:W-:Y:S02]  /*5450*/  LEA.HI R5, R44, R44, RZ, 0x1 ;  /* 0x0000002c2c057211 */ /* 0x000fe400078f08ff */
[----:B------:R-:W-:Y:S02]  /*5460*/  SEL R4, RZ, 0xffffffff, P4 ;  /* 0xffffffffff047807 */ /* 0x000fe40002000000 */
[----:B------:R-:W-:Y:S01]  /*5470*/  P2R R114, PR, RZ, 0x40 ;  /* 0x00000040ff727803 */ /* 0x000fe20000000000 */
[C---:B------:R-:W-:Y:S01]  /*5480*/  IMAD.SHL.U32 R3, R5.reuse, 0x40, RZ ;  /* 0x0000004005037824 */ /* 0x040fe200078e00ff */
[----:B------:R-:W-:Y:S03]  /*5490*/  LOP3.LUT R5, R5, 0xffe, RZ, 0xc0, !PT ;  /* 0x00000ffe05057812 */ /* 0x000fe600078ec0ff */
[----:B------:R-:W-:Y:S02]  /*54a0*/  @P6 SHF.L.U32 R9, R104, 0x1f, RZ ;  /* 0x0000001f68096819 */ /* 0x000fe400000006ff */
[----:B------:R-:W-:Y:S01]  /*54b0*/  @P2 SEL R4, R7, R4, !P3 ;  /* 0x0000000407042207 */ /* 0x000fe20005800000 */
[----:B------:R-:W-:Y:S01]  /*54c0*/  IMAD.IADD R48, R44, 0x1, -R5 ;  /* 0x000000012c307824 */ /* 0x000fe200078e0a05 */
[----:B------:R-:W1:Y:S01]  /*54d0*/  @P6 SYNCS.PHASECHK.TRANS64.TRYWAIT P1, [R0+URZ+0x50], R9 ;  /* 0x00005009000065a7 */ /* 0x000e6200080211ff */
[----:B------:R-:W-:Y:S02]  /*54e0*/  LOP3.LUT R3, R3, 0xffffff80, RZ, 0xc0, !PT ;  /* 0xffffff8003037812 */ /* 0x000fe400078ec0ff */
[----:B------:R-:W-:Y:S03]  /*54f0*/  LOP3.LUT R4, R4, 0x1, RZ, 0xc0, !PT ;  /* 0x0000000104047812 */ /* 0x000fe600078ec0ff */
[----:B------:R-:W-:Y:S01]  /*5500*/  IMAD.IADD R3, R46, 0x1, R3 ;  /* 0x000000012e037824 */ /* 0x000fe200078e0203 */
[----:B------:R-:W-:Y:S03]  /*5510*/  ISETP.NE.U32.AND P5, PT, R4, 0x1, PT ;  /* 0x000000010400780c */ /* 0x000fe60003fa5070 */
[----:B------:R-:W-:Y:S01]  /*5520*/  IMAD R48, R48, 0x100000, R3 ;  /* 0x0010000030307824 */ /* 0x000fe200078e0203 */
[----:B------:R-:W-:Y:S01]  /*5530*/  P2R R124, PR, RZ, 0x20 ;  /* 0x00000020ff7c7803 */ /* 0x000fe20000000000 */
[----:B------:R3:W4:Y:S01]  /*5540*/  SYNCS.PHASECHK.TRANS64.TRYWAIT P0, [R113+URZ+0xa0], R2 ;  /* 0x0000a002710075a7 */ /* 0x00072200080011ff */
[----:B-1----:R-:W-:Y:S01]  /*5550*/  @P6 SEL R115, RZ, 0x1, !P1 ;  /* 0x00000001ff736807 */ /* 0x002fe20004800000 */
[----:B---3--:R-:W-:Y:S06]  /*5560*/  @!P6 BRA `(.L_x_88) ;  /* 0x000000000080e947 */ /* 0x008fec0003800000 */
[----:B------:R-:W-:Y:S01]  /*5570*/  @P5 IMAD R5, R105, 0x1000, R100 ;  /* 0x0000100069055824 */ /* 0x000fe200078e0264 */
[----:B------:R-:W-:Y:S01]  /*5580*/  ISETP.NE.AND P1, PT, R115, RZ, PT ;  /* 0x000000ff7300720c */ /* 0x000fe20003f25270 */
[----:B------:R-:W-:Y:S01]  /*5590*/  BSSY B0, `(.L_x_89) ;  /* 0x000000b000007945 */ /* 0x000fe20003800000 */
[----:B------:R-:W-:Y:S01]  /*55a0*/  CS2R R82, SRZ ;  /* 0x0000000000527805 */ /* 0x000fe2000001ff00 */
[----:B------:R-:W-:Y:S01]  /*55b0*/  @P5 VIADD R4, R5, UR49 ;  /* 0x0000003105045c36 */ /* 0x000fe20008000000 */
[----:B------:R-:W-:Y:S02]  /*55c0*/  CS2R R80, SRZ ;  /* 0x0000000000507805 */ /* 0x000fe4000001ff00 */
[----:B------:R-:W-:Y:S02]  /*55d0*/  CS2R R86, SRZ ;  /* 0x0000000000567805 */ /* 0x000fe4000001ff00 */
[----:B------:R-:W-:Y:S01]  /*55e0*/  CS2R R84, SRZ ;  /* 0x0000000000547805 */ /* 0x000fe2000001ff00 */
[----:B------:R-:W-:Y:S04]  /*55f0*/  @P5 IMAD R4, R108, -0x10, R4 ;  /* 0xfffffff06c045824 */ /* 0x000fe800078e0204 */
[----:B------:R-:W-:Y:S05]  /*5600*/  @P1 BRA `(.L_x_90) ;  /* 0x00000000000c1947 */ /* 0x000fea0003800000 */
[----:B------:R-:W-:Y:S04]  /*5610*/  SHF.L.U32 R3, R104, 0x1f, RZ ;  /* 0x0000001f68037819 */ /* 0x000fe800000006ff */
[----:B------:R-:W1:Y:S02]  /*5620*/  SYNCS.PHASECHK.TRANS64.TRYWAIT P1, [R0+URZ+0x50], R3 ;  /* 0x00005003000075a7 */ /* 0x000e6400080211ff */
[----:B-1----:R-:W-:Y:S05]  /*5630*/  @!P1 BRA `(.L_x_91) ;  /* 0x0000002400089947 */ /* 0x002fea0003800000 */
.L_x_90:
[----:B------:R-:W-:Y:S05]  /*5640*/  BSYNC B0 ;  /* 0x0000000000007941 */ /* 0x000fea0003800000 */
.L_x_89:
[----:B------:R-:W-:Y:S01]  /*5650*/  ISETP.NE.AND P1, PT, R124, RZ, PT ;  /* 0x000000ff7c00720c */ /* 0x000fe20003f25270 */
[----:B-1----:R-:W-:Y:S02]  /*5660*/  VIADD R3, R0, 0x60 ;  /* 0x0000006000037836 */ /* 0x002fe40000000000 */
[----:B------:R-:W-:Y:S02]  /*5670*/  IMAD.U32 R0, RZ, RZ, UR37 ;  /* 0x00000025ff007e24 */ /* 0x000fe4000f8e00ff */
[----:B------:R-:W-:Y:S03]  /*5680*/  VIADD R105, R105, 0x1 ;  /* 0x0000000169697836 */ /* 0x000fe60000000000 */
[----:B------:R-:W-:Y:S05]  /*5690*/  PRMT R0, R0, 0x654, R3 ;  /* 0x0000065400007816 */ /* 0x000fea0000000003 */
[----:B------:R1:W3:Y:S04]  /*56a0*/  @P1 LDS.128 R80, [R5+UR49+0x200] ;  /* 0x0002003105501984 */ /* 0x0002e80008000c00 */
[----:B------:R1:W1:Y:S01]  /*56b0*/  @P1 LDS.128 R84, [R4+0x210] ;  /* 0x0002100004541984 */ /* 0x0002620000000c00 */
[C---:B------:R-:W-:Y:S01]  /*56c0*/  ISETP.NE.AND P1, PT, R105.reuse, 0x2, PT ;  /* 0x000000026900780c */ /* 0x040fe20003f25270 */
[----:B------:R-:W-:Y:S01]  /*56d0*/  @!PT LDS RZ, [RZ] ;  /* 0x00000000fffff984 */ /* 0x000fe20000000800 */
[----:B------:R-:W-:Y:S01]  /*56e0*/  @!PT LDS RZ, [RZ] ;  /* 0x00000000fffff984 */ /* 0x000fe20000000800 */
[----:B------:R-:W-:Y:S01]  /*56f0*/  @!PT LDS RZ, [RZ] ;  /* 0x00000000fffff984 */ /* 0x000fe20000000800 */
[----:B------:R-:W-:Y:S01]  /*5700*/  @!PT LDS RZ, [RZ] ;  /* 0x00000000fffff984 */ /* 0x000fe20000000800 */
[----:B------:R5:W-:Y:S06]  /*5710*/  MEMBAR.ALL.CTA ;  /* 0x0000000000007992 */ /* 0x000bec0000008000 */
[----:B-----5:R-:W5:Y:S01]  /*5720*/  FENCE.VIEW.ASYNC.S ;  /* 0x00000000000073c6 */ /* 0x020f620000000000 */
[----:B------:R-:W-:Y:S02]  /*5730*/  SEL R3, RZ, 0x1, P1 ;  /* 0x00000001ff037807 */ /* 0x000fe40000800000 */
[----:B------:R-:W-:Y:S02]  /*5740*/  SEL R105, R105, RZ, P1 ;  /* 0x000000ff69697207 */ /* 0x000fe40000800000 */
[----:B------:R-:W-:Y:S01]  /*5750*/  LOP3.LUT R104, R104, R3, RZ, 0x3c, !PT ;  /* 0x0000000368687212 */ /* 0x000fe200078e3cff */
[----:B-----5:R1:W-:Y:S06]  /*5760*/  SYNCS.ARRIVE.TRANS64.RED.A1T0 RZ, [R0+URZ], RZ ;  /* 0x000000ff00ff79a7 */ /* 0x0203ec00081004ff */
.L_x_88:
[----:B------:R-:W-:Y:S05]  /*5770*/  BSYNC B1 ;  /* 0x0000000000017941 */ /* 0x000fea0003800000 */
.L_x_87:
[----:B-1----:R-:W-:Y:S04]  /*5780*/  SHF.R.U32.HI R0, RZ, 0x15, R48 ;  /* 0x00000015ff007819 */ /* 0x002fe80000011630 */
[----:B------:R-:W-:Y:S01]  /*5790*/  LOP3.LUT P1, RZ, R0, 0x3, R101, 0x48, !PT ;  /* 0x0000000300ff7812 */ /* 0x000fe20007824865 */
[----:B------:R-:W-:Y:S01]  /*57a0*/  @!UPT UIADD3 URZ, UPT, UPT, URZ, URZ, URZ ;  /* 0x000000fffffff290 */ /* 0x000fe2000fffe0ff */
[----:B----4-:R-:W-:Y:S11]  /*57b0*/  @P0 BRA `(.L_x_92) ;  /* 0x0000000000080947 */ /* 0x010ff60003800000 */
[----:B------:R-:W1:Y:S02]  /*57c0*/  SYNCS.PHASECHK.TRANS64.TRYWAIT P0, [R113+URZ+0xa0], R2 ;  /* 0x0000a002710075a7 */ /* 0x000e6400080011ff */
[----:B-1----:R-:W-:Y:S05]  /*57d0*/  @!P0 BRA `(.L_x_93) ;  /* 0x0000002000b48947 */ /* 0x002fea0003800000 */
.L_x_92:
[----:B------:R-:W-:Y:S05]  /*57e0*/  @!P1 BRA `(.L_x_94) ;  /* 0x0000000000409947 */ /* 0x000fea0003800000 */
[----:B------:R-:W4:Y:S01]  /*57f0*/  LDCU.64 UR8, c[0x4][0x70] ;  /* 0x01000e00ff0877ac */ /* 0x000f220008000a00 */
[----:B------:R-:W-:Y:S01]  /*5800*/  MOV R3, 0x0 ;  /* 0x0000000000037802 */ /* 0x000fe20000000f00 */
[----:B------:R-:W-:Y:S02]  /*5810*/  HFMA2 R12, -RZ, RZ, 0, 5.9604644775390625e-08 ;  /* 0x00000001ff0c7431 */ /* 0x000fe400000001ff */
[----:B------:R-:W-:Y:S02]  /*5820*/  IMAD.MOV.U32 R8, RZ, RZ, 0x192 ;  /* 0x00000192ff087424 */ /* 0x000fe400078e00ff */
[----:B------:R-:W-:Y:S01]  /*5830*/  IMAD.MOV.U32 R13, RZ, RZ, RZ ;  /* 0x000000ffff0d7224 */ /* 0x000fe200078e00ff */
[----:B------:R-:W5:Y:S01]  /*5840*/  LDCU.64 UR6, c[0x4][0x78] ;  /* 0x01000f00ff0677ac */ /* 0x000f620008000a00 */
[----:B-1----:R-:W1:Y:S01]  /*5850*/  LDC.64 R2, c[0x4][R3] ;  /* 0x0100000003027b82 */ /* 0x002e620000000a00 */
[----:B------:R-:W2:Y:S01]  /*5860*/  LDCU.64 UR4, c[0x4][0x10] ;  /* 0x01000200ff0477ac */ /* 0x000ea20008000a00 */
[----:B----4-:R-:W-:Y:S01]  /*5870*/  MOV R5, UR9 ;  /* 0x0000000900057c02 */ /* 0x010fe20008000f00 */
[----:B------:R-:W-:Y:S01]  /*5880*/  IMAD.U32 R4, RZ, RZ, UR8 ;  /* 0x00000008ff047e24 */ /* 0x000fe2000f8e00ff */
[----:B-----5:R-:W-:Y:S01]  /*5890*/  MOV R7, UR7 ;  /* 0x0000000700077c02 */ /* 0x020fe20008000f00 */
[----:B------:R-:W-:Y:S01]  /*58a0*/  IMAD.U32 R6, RZ, RZ, UR6 ;  /* 0x00000006ff067e24 */ /* 0x000fe2000f8e00ff */
[----:B--2---:R-:W-:Y:S01]  /*58b0*/  MOV R11, UR5 ;  /* 0x00000005000b7c02 */ /* 0x004fe20008000f00 */
[----:B------:R-:W-:Y:S02]  /*58c0*/  IMAD.U32 R10, RZ, RZ, UR4 ;  /* 0x00000004ff0a7e24 */ /* 0x000fe4000f8e00ff */
[----:B------:R-:W-:Y:S07]  /*58d0*/  LEPC R20, `(.L_x_94) ;  /* 0x000000001014794e */ /* 0x000fee0000000000 */
[----:B-1-3--:R-:W-:Y:S05]  /*58e0*/  CALL.ABS.NOINC R2 ;  /* 0x0000000002007343 */ /* 0x00afea0003c00000 */
.L_x_94:
[-C--:B---3--:R-:W-:Y:S01]  /*58f0*/  F2FP.F16.E4M3.UNPACK_B R51, R80.reuse ;  /* 0x00000050ff33723e */ /* 0x088fe200020006ff */
[----:B------:R-:W-:Y:S05]  /*5900*/  WARPSYNC.ALL ;  /* 0x0000000000007948 */ /* 0x000fea0003800000 */
[----:B------:R-:W-:Y:S01]  /*5910*/  R2UR UR4, R48 ;  /* 0x00000000300472ca */ /* 0x000fe200000e0000 */
[--C-:B------:R-:W-:Y:S01]  /*5920*/  HADD2.F32 R50, -RZ, R51.reuse.H0_H0 ;  /* 0x20000033ff327230 */ /* 0x100fe20000004100 */
[----:B------:R-:W-:Y:S01]  /*5930*/  F2FP.F16.E4M3.UNPACK_B R53, R80.H1 ;  /* 0x00000050ff35723e */ /* 0x000fe200030006ff */
[----:B------:R-:W-:Y:S01]  /*5940*/  HADD2.F32 R51, -RZ, R51.H1_H1 ;  /* 0x30000033ff337230 */ /* 0x000fe20000004100 */
[-C--:B------:R-:W-:Y:S01]  /*5950*/  F2FP.F16.E4M3.UNPACK_B R55, R81.reuse ;  /* 0x00000051ff37723e */ /* 0x080fe200020006ff */
[----:B------:R-:W-:Y:S01]  /*5960*/  BSSY.RECONVERGENT B0, `(.L_x_95) ;  /* 0x0000099000007945 */ /* 0x000fe20003800200 */
[----:B------:R-:W-:Y:S01]  /*5970*/  F2FP.F16.E4M3.UNPACK_B R57, R81.H1 ;  /* 0x00000051ff39723e */ /* 0x000fe200030006ff */
[--C-:B------:R-:W-:Y:S01]  /*5980*/  HADD2.F32 R52, -RZ, R53.reuse.H0_H0 ;  /* 0x20000035ff347230 */ /* 0x100fe20000004100 */
[-C--:B------:R-:W-:Y:S01]  /*5990*/  F2FP.F16.E4M3.UNPACK_B R59, R82.reuse ;  /* 0x00000052ff3b723e */ /* 0x080fe200020006ff */
[----:B------:R-:W-:Y:S01]  /*59a0*/  HADD2.F32 R54, -RZ, R53.H1_H1 ;  /* 0x30000035ff367230 */ /* 0x000fe20000004100 */
[----:B------:R-:W-:Y:S01]  /*59b0*/  F2FP.F16.E4M3.UNPACK_B R61, R82.H1 ;  /* 0x00000052ff3d723e */ /* 0x000fe200030006ff */
[--C-:B------:R-:W-:Y:S01]  /*59c0*/  HADD2.F32 R53, -RZ, R55.reuse.H0_H0 ;  /* 0x20000037ff357230 */ /* 0x100fe20000004100 */
[-C--:B------:R-:W-:Y:S01]  /*59d0*/  F2FP.F16.E4M3.UNPACK_B R63, R83.reuse ;  /* 0x00000053ff3f723e */ /* 0x080fe200020006ff */
[----:B------:R-:W-:Y:S01]  /*59e0*/  LDTM.16dp32bit_t0_t15.x32 R4, tmem[UR4] ;  /* 0x00000004000479ee */ /* 0x000fe20008a80000 */
[----:B------:R-:W2:Y:S01]  /*59f0*/  LDTM.16dp32bit_t16_t31.x32 R4, tmem[UR4+0x20] ;  /* 0x00002004000479ee */ /* 0x000ea20008aa0000 */
[----:B------:R-:W-:Y:S01]  /*5a00*/  SHF.L.U32 R125, R102, 0x4, RZ ;  /* 0x00000004667d7819 */ /* 0x000fe200000006ff */
[----:B------:R-:W-:Y:S01]  /*5a10*/  HADD2.F32 R56, -RZ, R55.H1_H1 ;  /* 0x30000037ff387230 */ /* 0x000fe20000004100 */
[----:B------:R-:W-:Y:S01]  /*5a20*/  ISETP.NE.AND P6, PT, R114, RZ, PT ;  /* 0x000000ff7200720c */ /* 0x000fe20003fc5270 */
[----:B------:R-:W-:Y:S01]  /*5a30*/  HADD2.F32 R60, -RZ, R59.H1_H1 ;  /* 0x3000003bff3c7230 */ /* 0x000fe20000004100 */
[----:B------:R-:W-:Y:S01]  /*5a40*/  IADD3 R114, PT, PT, R100, UR49, RZ ;  /* 0x0000003164727c10 */ /* 0x000fe2000fffe0ff */
[----:B------:R-:W-:Y:S01]  /*5a50*/  HADD2.F32 R64, -RZ, R63.H1_H1 ;  /* 0x3000003fff407230 */ /* 0x000fe20000004100 */
[----:B------:R-:W-:Y:S01]  /*5a60*/  F2FP.F16.E4M3.UNPACK_B R65, R83.H1 ;  /* 0x00000053ff41723e */ /* 0x000fe200030006ff */
[--C-:B------:R-:W-:Y:S01]  /*5a70*/  HADD2.F32 R55, -RZ, R57.reuse.H0_H0 ;  /* 0x20000039ff377230 */ /* 0x100fe20000004100 */
[----:B------:R-:W-:Y:S01]  /*5a80*/  IADD3 R114, PT, PT, R114, R125, RZ ;  /* 0x0000007d72727210 */ /* 0x000fe20007ffe0ff */
[----:B------:R-:W-:Y:S01]  /*5a90*/  HADD2.F32 R58, -RZ, R57.H1_H1 ;  /* 0x30000039ff3a7230 */ /* 0x000fe20000004100 */
[-C--:B------:R-:W-:Y:S01]  /*5aa0*/  F2FP.F16.E4M3.UNPACK_B R67, R84.reuse ;  /* 0x00000054ff43723e */ /* 0x080fe200020006ff */
[----:B------:R-:W-:Y:S01]  /*5ab0*/  HADD2.F32 R57, -RZ, R59.H0_H0 ;  /* 0x2000003bff397230 */ /* 0x000fe20000004100 */
[----:B------:R-:W-:Y:S01]  /*5ac0*/  F2FP.F16.E4M3.UNPACK_B R69, R84.H1 ;  /* 0x00000054ff45723e */ /* 0x000fe200030006ff */
[----:B------:R-:W-:Y:S01]  /*5ad0*/  HADD2.F32 R59, -RZ, R61.H0_H0 ;  /* 0x2000003dff3b7230 */ /* 0x000fe20000004100 */
[-C--:B------:R-:W-:Y:S01]  /*5ae0*/  F2FP.F16.E4M3.UNPACK_B R71, R85.reuse ;  /* 0x00000055ff47723e */ /* 0x080fe200020006ff */
[----:B------:R-:W-:Y:S01]  /*5af0*/  HADD2.F32 R68, -RZ, R67.H1_H1 ;  /* 0x30000043ff447230 */ /* 0x000fe20000004100 */
[----:B------:R-:W-:Y:S01]  /*5b00*/  F2FP.F16.E4M3.UNPACK_B R73, R85.H1 ;  /* 0x00000055ff49723e */ /* 0x000fe200030006ff */
[----:B------:R-:W-:Y:S01]  /*5b10*/  HADD2.F32 R62, -RZ, R61.H1_H1 ;  /* 0x3000003dff3e7230 */ /* 0x000fe20000004100 */
[-C--:B------:R-:W-:Y:S01]  /*5b20*/  F2FP.F16.E4M3.UNPACK_B R75, R86.reuse ;  /* 0x00000056ff4b723e */ /* 0x080fe200020006ff */
[----:B------:R-:W-:Y:S01]  /*5b30*/  HADD2.F32 R61, -RZ, R63.H0_H0 ;  /* 0x2000003fff3d7230 */ /* 0x000fe20000004100 */
[----:B------:R-:W-:Y:S01]  /*5b40*/  F2FP.F16.E4M3.UNPACK_B R77, R86.H1 ;  /* 0x00000056ff4d723e */ /* 0x000fe200030006ff */
[----:B------:R-:W-:Y:S01]  /*5b50*/  HADD2.F32 R72, -RZ, R71.H1_H1 ;  /* 0x30000047ff487230 */ /* 0x000fe20000004100 */
[----:B------:R-:W-:Y:S01]  /*5b60*/  F2FP.F16.E4M3.UNPACK_B R79, R87.H1 ;  /* 0x00000057ff4f723e */ /* 0x000fe200030006ff */
[C---:B--2---:R-:W-:Y:S01]  /*5b70*/  FMUL R0, R47.reuse, R4 ;  /* 0x000000042f007220 */ /* 0x044fe20000400000 */
[C---:B-1----:R-:W-:Y:S01]  /*5b80*/  FMUL R2, R47.reuse, R5 ;  /* 0x000000052f027220 */ /* 0x042fe20000400000 */
[C---:B------:R-:W-:Y:S01]  /*5b90*/  FMUL R4, R47.reuse, R8 ;  /* 0x000000082f047220 */ /* 0x040fe20000400000 */
[----:B------:R-:W-:Y:S01]  /*5ba0*/  FMUL R5, R47, R9 ;  /* 0x000000092f057220 */ /* 0x000fe20000400000 */
[C---:B------:R-:W-:Y:S01]  /*5bb0*/  FFMA R0, R49.reuse, R50, R0 ;  /* 0x0000003231007223 */ /* 0x040fe20000000000 */
[----:B------:R-:W-:Y:S01]  /*5bc0*/  FFMA R2, R49, R51, R2 ;  /* 0x0000003331027223 */ /* 0x000fe20000000002 */
[C---:B------:R-:W-:Y:S01]  /*5bd0*/  FMUL R8, R47.reuse, R12 ;  /* 0x0000000c2f087220 */ /* 0x040fe20000400000 */
[C---:B------:R-:W-:Y:S01]  /*5be0*/  FMUL R9, R47.reuse, R13 ;  /* 0x0000000d2f097220 */ /* 0x040fe20000400000 */
[C---:B------:R-:W-:Y:S01]  /*5bf0*/  FMUL R12, R47.reuse, R16 ;  /* 0x000000102f0c7220 */ /* 0x040fe20000400000 */
[C---:B------:R-:W-:Y:S01]  /*5c00*/  FMUL R13, R47.reuse, R17 ;  /* 0x000000112f0d7220 */ /* 0x040fe20000400000 */
[C---:B------:R-:W-:Y:S01]  /*5c10*/  FMUL R16, R47.reuse, R20 ;  /* 0x000000142f107220 */ /* 0x040fe20000400000 */
[C---:B------:R-:W-:Y:S01]  /*5c20*/  FMUL R17, R47.reuse, R21 ;  /* 0x000000152f117220 */ /* 0x040fe20000400000 */
[C---:B------:R-:W-:Y:S01]  /*5c30*/  FMUL R20, R47.reuse, R24 ;  /* 0x000000182f147220 */ /* 0x040fe20000400000 */
[C---:B------:R-:W-:Y:S01]  /*5c40*/  FMUL R21, R47.reuse, R25 ;  /* 0x000000192f157220 */ /* 0x040fe20000400000 */
[----:B------:R-:W-:Y:S02]  /*5c50*/  HADD2.F32 R76, -RZ, R75.H1_H1 ;  /* 0x3000004bff4c7230 */ /* 0x000fe40000004100 */
[C---:B------:R-:W-:Y:S01]  /*5c60*/  FMUL R24, R47.reuse, R28 ;  /* 0x0000001c2f187220 */ /* 0x040fe20000400000 */
[C---:B------:R-:W-:Y:S01]  /*5c70*/  FMUL R25, R47.reuse, R29 ;  /* 0x0000001d2f197220 */ /* 0x040fe20000400000 */
[C---:B------:R-:W-:Y:S01]  /*5c80*/  FMUL R28, R47.reuse, R32 ;  /* 0x000000202f1c7220 */ /* 0x040fe20000400000 */
[C---:B------:R-:W-:Y:S01]  /*5c90*/  FMUL R29, R47.reuse, R33 ;  /* 0x000000212f1d7220 */ /* 0x040fe20000400000 */
[C---:B------:R-:W-:Y:S01]  /*5ca0*/  FMUL R3, R47.reuse, R6 ;  /* 0x000000062f037220 */ /* 0x040fe20000400000 */
[C---:B------:R-:W-:Y:S01]  /*5cb0*/  FMUL R7, R47.reuse, R7 ;  /* 0x000000072f077220 */ /* 0x040fe20000400000 */
[C---:B------:R-:W-:Y:S01]  /*5cc0*/  FMUL R6, R47.reuse, R10 ;  /* 0x0000000a2f067220 */ /* 0x040fe20000400000 */
[----:B------:R-:W-:Y:S01]  /*5cd0*/  FMUL R11, R47, R11 ;  /* 0x0000000b2f0b7220 */ /* 0x000fe20000400000 */
[C---:B------:R-:W-:Y:S01]  /*5ce0*/  FFMA R3, R49.reuse, R52, R3 ;  /* 0x0000003431037223 */ /* 0x040fe20000000003 */
[C---:B------:R-:W-:Y:S01]  /*5cf0*/  FFMA R7, R49.reuse, R54, R7 ;  /* 0x0000003631077223 */ /* 0x040fe20000000007 */
[C---:B------:R-:W-:Y:S01]  /*5d00*/  FFMA R4, R49.reuse, R53, R4 ;  /* 0x0000003531047223 */ /* 0x040fe20000000004 */
[----:B------:R-:W-:Y:S01]  /*5d10*/  F2FP.F16.E4M3.UNPACK_B R50, R87 ;  /* 0x00000057ff32723e */ /* 0x000fe200020006ff */
[C---:B------:R-:W-:Y:S01]  /*5d20*/  FFMA R5, R49.reuse, R56, R5 ;  /* 0x0000003831057223 */ /* 0x040fe20000000005 */
[----:B------:R-:W-:Y:S01]  /*5d30*/  FFMA R6, R49, R55, R6 ;  /* 0x0000003731067223 */ /* 0x000fe20000000006 */
[----:B------:R-:W-:Y:S01]  /*5d40*/  F2FP.SATFINITE.E4M3.F32.PACK_AB_MERGE_C R117, R7, R3, RZ ;  /* 0x000000030775723e */ /* 0x000fe200048070ff */
[C---:B------:R-:W-:Y:S01]  /*5d50*/  FFMA R11, R49.reuse, R58, R11 ;  /* 0x0000003a310b7223 */ /* 0x040fe2000000000b */
[C---:B------:R-:W-:Y:S01]  /*5d60*/  FFMA R8, R49.reuse, R57, R8 ;  /* 0x0000003931087223 */ /* 0x040fe20000000008 */
[----:B------:R-:W-:Y:S01]  /*5d70*/  ISETP.NE.AND P0, PT, R110, RZ, PT ;  /* 0x000000ff6e00720c */ /* 0x000fe20003f05270 */
[----:B------:R-:W-:Y:S01]  /*5d80*/  FFMA R9, R49, R60, R9 ;  /* 0x0000003c31097223 */ /* 0x000fe20000000009 */
[----:B------:R-:W-:Y:S01]  /*5d90*/  F2FP.SATFINITE.E4M3.F32.PACK_AB_MERGE_C R116, R2, R0, R117 ;  /* 0x000000000274723e */ /* 0x000fe20004807075 */
[--C-:B------:R-:W-:Y:S01]  /*5da0*/  HADD2.F32 R51, -RZ, R50.reuse.H0_H0 ;  /* 0x20000032ff337230 */ /* 0x100fe20000004100 */
[----:B------:R-:W-:Y:S01]  /*5db0*/  F2FP.SATFINITE.E4M3.F32.PACK_AB_MERGE_C R117, R11, R6, RZ ;  /* 0x000000060b75723e */ /* 0x000fe200048070ff */
[----:B------:R-:W-:Y:S02]  /*5dc0*/  HADD2.F32 R50, -RZ, R50.H1_H1 ;  /* 0x30000032ff327230 */ /* 0x000fe40000004100 */
[C---:B------:R-:W-:Y:S01]  /*5dd0*/  FMUL R10, R47.reuse, R14 ;  /* 0x0000000e2f0a7220 */ /* 0x040fe20000400000 */
[----:B------:R-:W-:Y:S01]  /*5de0*/  FMUL R15, R47, R15 ;  /* 0x0000000f2f0f7220 */ /* 0x000fe20000400000 */
[--C-:B------:R-:W-:Y:S01]  /*5df0*/  HADD2.F32 R63, -RZ, R65.reuse.H0_H0 ;  /* 0x20000041ff3f7230 */ /* 0x100fe20000004100 */
[----:B------:R-:W-:Y:S01]  /*5e00*/  F2FP.SATFINITE.E4M3.F32.PACK_AB_MERGE_C R117, R5, R4, R117 ;  /* 0x000000040575723e */ /* 0x000fe20004807075 */
[C---:B------:R-:W-:Y:S01]  /*5e10*/  FFMA R10, R49.reuse, R59, R10 ;  /* 0x0000003b310a7223 */ /* 0x040fe2000000000a */
[C---:B------:R-:W-:Y:S01]  /*5e20*/  FFMA R15, R49.reuse, R62, R15 ;  /* 0x0000003e310f7223 */ /* 0x040fe2000000000f */
[C---:B------:R-:W-:Y:S01]  /*5e30*/  FFMA R12, R49.reuse, R61, R12 ;  /* 0x0000003d310c7223 */ /* 0x040fe2000000000c */
[----:B------:R-:W-:Y:S01]  /*5e40*/  FFMA R13, R49, R64, R13 ;  /* 0x00000040310d7223 */ /* 0x000fe2000000000d */
[----:B------:R-:W-:Y:S02]  /*5e50*/  HADD2.F32 R66, -RZ, R65.H1_H1 ;  /* 0x30000041ff427230 */ /* 0x000fe40000004100 */
[C---:B------:R-:W-:Y:S01]  /*5e60*/  FMUL R14, R47.reuse, R18 ;  /* 0x000000122f0e7220 */ /* 0x040fe20000400000 */
[----:B------:R-:W-:Y:S02]  /*5e70*/  HADD2.F32 R65, -RZ, R67.H0_H0 ;  /* 0x20000043ff417230 */ /* 0x000fe40000004100 */
[----:B------:R-:W-:Y:S01]  /*5e80*/  FMUL R19, R47, R19 ;  /* 0x000000132f137220 */ /* 0x000fe20000400000 */
[--C-:B------:R-:W-:Y:S02]  /*5e90*/  HADD2.F32 R67, -RZ, R69.reuse.H0_H0 ;  /* 0x20000045ff437230 */ /* 0x100fe40000004100 */
[----:B------:R-:W-:Y:S01]  /*5ea0*/  FFMA R14, R49, R63, R14 ;  /* 0x0000003f310e7223 */ /* 0x000fe2000000000e */
[----:B------:R-:W-:Y:S02]  /*5eb0*/  HADD2.F32 R70, -RZ, R69.H1_H1 ;  /* 0x30000045ff467230 */ /* 0x000fe40000004100 */
[----:B------:R-:W-:Y:S01]  /*5ec0*/  FMUL R18, R47, R22 ;  /* 0x000000162f127220 */ /* 0x000fe20000400000 */
[----:B------:R-:W-:Y:S02]  /*5ed0*/  HADD2.F32 R69, -RZ, R71.H0_H0 ;  /* 0x20000047ff457230 */ /* 0x000fe40000004100 */
[----:B------:R-:W-:Y:S01]  /*5ee0*/  FFMA R19, R49, R66, R19 ;  /* 0x0000004231137223 */ /* 0x000fe20000000013 */
[----:B------:R-:W-:Y:S01]  /*5ef0*/  FMUL R23, R47, R23 ;  /* 0x000000172f177220 */ /* 0x000fe20000400000 */
[C---:B------:R-:W-:Y:S01]  /*5f00*/  FFMA R16, R49.reuse, R65, R16 ;  /* 0x0000004131107223 */ /* 0x040fe20000000010 */
[C---:B------:R-:W-:Y:S01]  /*5f10*/  FFMA R17, R49.reuse, R68, R17 ;  /* 0x0000004431117223 */ /* 0x040fe20000000011 */
        /* <DEDUP_REMOVED lines=23> */
[----:B------:R-:W-:Y:S01]  /*6090*/  F2FP.SATFINITE.E4M3.F32.PACK_AB_MERGE_C R118, R15, R10, RZ ;  /* 0x0000000a0f76723e */ /* 0x000fe200048070ff */
[----:B------:R-:W-:Y:S01]  /*60a0*/  FFMA R28, R49, R51, R28 ;  /* 0x00000033311c7223 */ /* 0x000fe2000000001c */
[----:B------:R-:W-:Y:S01]  /*60b0*/  F2FP.SATFINITE.E4M3.F32.PACK_AB_MERGE_C R119, R19, R14, RZ ;  /* 0x0000000e1377723e */ /* 0x000fe200048070ff */
[C---:B------:R-:W-:Y:S01]  /*60c0*/  FFMA R29, R49.reuse, R50, R29 ;  /* 0x00000032311d7223 */ /* 0x040fe2000000001d */
[C---:B------:R-:W-:Y:S01]  /*60d0*/  FFMA R30, R49.reuse, R77, R30 ;  /* 0x0000004d311e7223 */ /* 0x040fe2000000001e */
[----:B------:R-:W-:Y:S01]  /*60e0*/  FFMA R35, R49, R52, R35 ;  /* 0x0000003431237223 */ /* 0x000fe20000000023 */
[----:B------:R-:W-:Y:S02]  /*60f0*/  F2FP.SATFINITE.E4M3.F32.PACK_AB_MERGE_C R118, R9, R8, R118 ;  /* 0x000000080976723e */ /* 0x000fe40004807076 */
[----:B------:R-:W-:Y:S02]  /*6100*/  F2FP.SATFINITE.E4M3.F32.PACK_AB_MERGE_C R119, R13, R12, R119 ;  /* 0x0000000c0d77723e */ /* 0x000fe40004807077 */
[----:B------:R-:W-:Y:S02]  /*6110*/  F2FP.SATFINITE.E4M3.F32.PACK_AB_MERGE_C R120, R23, R18, RZ ;  /* 0x000000121778723e */ /* 0x000fe400048070ff */
[----:B------:R-:W-:Y:S01]  /*6120*/  F2FP.SATFINITE.E4M3.F32.PACK_AB_MERGE_C R121, R27, R22, RZ ;  /* 0x000000161b79723e */ /* 0x000fe200048070ff */
[----:B------:R1:W-:Y:S01]  /*6130*/  STS.128 [R100+UR49+0x2200], R116 ;  /* 0x0022007464007988 */ /* 0x0003e20008000c31 */
[----:B------:R-:W-:Y:S02]  /*6140*/  F2FP.SATFINITE.E4M3.F32.PACK_AB_MERGE_C R122, R31, R26, RZ ;  /* 0x0000001a1f7a723e */ /* 0x000fe400048070ff */
[----:B------:R-:W-:Y:S02]  /*6150*/  F2FP.SATFINITE.E4M3.F32.PACK_AB_MERGE_C R123, R35, R30, RZ ;  /* 0x0000001e237b723e */ /* 0x000fe400048070ff */
[----:B------:R-:W-:Y:S02]  /*6160*/  F2FP.SATFINITE.E4M3.F32.PACK_AB_MERGE_C R120, R17, R16, R120 ;  /* 0x000000101178723e */ /* 0x000fe40004807078 */
[----:B------:R-:W-:Y:S02]  /*6170*/  F2FP.SATFINITE.E4M3.F32.PACK_AB_MERGE_C R121, R21, R20, R121 ;  /* 0x000000141579723e */ /* 0x000fe40004807079 */
[----:B------:R-:W-:Y:S02]  /*6180*/  F2FP.SATFINITE.E4M3.F32.PACK_AB_MERGE_C R122, R25, R24, R122 ;  /* 0x00000018197a723e */ /* 0x000fe4000480707a */
[----:B------:R-:W-:Y:S02]  /*6190*/  F2FP.SATFINITE.E4M3.F32.PACK_AB_MERGE_C R123, R29, R28, R123 ;  /* 0x0000001c1d7b723e */ /* 0x000fe4000480707b */
[----:B------:R-:W-:Y:S02]  /*61a0*/  LEA R32, R105, UR49, 0x3 ;  /* 0x0000003169207c11 */ /* 0x000fe4000f8e18ff */
[----:B------:R-:W-:Y:S01]  /*61b0*/  @P6 SHF.L.U32 R33, R104, 0x1f, RZ ;  /* 0x0000001f68216819 */ /* 0x000fe200000006ff */
[----:B------:R1:W-:Y:S01]  /*61c0*/  STS.128 [R114+0x2210], R120 ;  /* 0x0022107872007388 */ /* 0x0003e20000000c00 */
[----:B------:R-:W-:Y:S01]  /*61d0*/  @!PT LDS RZ, [RZ] ;  /* 0x00000000fffff984 */ /* 0x000fe20000000800 */
[----:B------:R-:W-:Y:S01]  /*61e0*/  @!PT LDS RZ, [RZ] ;  /* 0x00000000fffff984 */ /* 0x000fe20000000800 */
[----:B------:R-:W-:Y:S01]  /*61f0*/  @!PT LDS RZ, [RZ] ;  /* 0x00000000fffff984 */ /* 0x000fe20000000800 */
[----:B------:R-:W-:Y:S01]  /*6200*/  @!PT LDS RZ, [RZ] ;  /* 0x00000000fffff984 */ /* 0x000fe20000000800 */
[----:B------:R2:W-:Y:S07]  /*6210*/  MEMBAR.ALL.CTA ;  /* 0x0000000000007992 */ /* 0x0005ee0000008000 */
[----:B--2---:R-:W2:Y:S02]  /*6220*/  FENCE.VIEW.ASYNC.S ;  /* 0x00000000000073c6 */ /* 0x004ea40000000000 */
[----:B--2---:R-:W-:Y:S06]  /*6230*/  BAR.SYNC.DEFER_BLOCKING 0x1, 0x80 ;  /* 0x0042000000007b1d */ /* 0x004fec0000010000 */
[----:B------:R-:W-:Y:S05]  /*6240*/  @P0 BRA `(.L_x_96) ;  /* 0x0000000000280947 */ /* 0x000fea0003800000 */
[----:B------:R-:W-:Y:S02]  /*6250*/  UIADD3 UR4, UPT, UPT, UR49, 0x2200, URZ ;  /* 0x0000220031047890 */ /* 0x000fe4000fffe0ff */
[----:B------:R-:W-:Y:S01]  /*6260*/  UIADD3 UR6, UP0, UPT, UR52, 0x680, URZ ;  /* 0x0000068034067890 */ /* 0x000fe2000ff1e0ff */
[----:B------:R-:W-:Y:S03]  /*6270*/  UMOV UR43, UR36 ;  /* 0x00000024002b7c82 */ /* 0x000fe60008000000 */
[----:B------:R-:W-:Y:S01]  /*6280*/  MOV R109, UR4 ;  /* 0x00000004006d7c02 */ /* 0x000fe20008000f00 */
[----:B------:R-:W-:Y:S03]  /*6290*/  UIADD3.X UR7, UPT, UPT, URZ, UR53, URZ, UP0, !UPT ;  /* 0x00000035ff077290 */ /* 0x000fe600087fe4ff */
[----:B------:R-:W-:Y:S11]  /*62a0*/  R2UR UR40, R109 ;  /* 0x000000006d2872ca */ /* 0x000ff600000e0000 */
[----:B------:R-:W-:Y:S02]  /*62b0*/  @!UPT UIADD3 URZ, UPT, UPT, URZ, URZ, URZ ;  /* 0x000000fffffff290 */ /* 0x000fe4000fffe0ff */
[----:B------:R2:W-:Y:S01]  /*62c0*/  UTMASTG.3D [UR40], [UR6] ;  /* 0x00000028060073b5 */ /* 0x0005e20008010000 */
[----:B------:R0:W-:Y:S01]  /*62d0*/  UTMACMDFLUSH ;  /* 0x00000000000079b7 */ /* 0x0001e20000000000 */
[----:B--2---:R-:W-:Y:S04]  /*62e0*/  DEPBAR.LE SB0, 0x1 ;  /* 0x000080400000791a */ /* 0x004fe80000000000 */
.L_x_96:
[----:B------:R-:W-:Y:S05]  /*62f0*/  BSYNC.RECONVERGENT B0 ;  /* 0x0000000000007941 */ /* 0x000fea0003800200 */
.L_x_95:
[----:B------:R-:W-:Y:S06]  /*6300*/  BAR.SYNC.DEFER_BLOCKING 0x1, 0x80 ;  /* 0x0042000000007b1d */ /* 0x000fec0000010000 */
[----:B------:R-:W2:Y:S01]  /*6310*/  @P6 SYNCS.PHASECHK.TRANS64.TRYWAIT P0, [R32+URZ+0x50], R33 ;  /* 0x00005021200065a7 */ /* 0x000ea200080011ff */
[----:B------:R-:W-:Y:S01]  /*6320*/  BSSY B1, `(.L_x_97) ;  /* 0x0000020000017945 */ /* 0x000fe20003800000 */
[----:B--2---:R-:W-:Y:S03]  /*6330*/  @P6 SEL R115, RZ, 0x1, !P0 ;  /* 0x00000001ff736807 */ /* 0x004fe60004000000 */
[----:B------:R-:W-:Y:S05]  /*6340*/  @!P6 BRA `(.L_x_98) ;  /* 0x000000000074e947 */ /* 0x000fea0003800000 */
[----:B------:R-:W-:Y:S01]  /*6350*/  ISETP.NE.AND P1, PT, R124, RZ, PT ;  /* 0x000000ff7c00720c */ /* 0x000fe20003f25270 */
[----:B------:R-:W-:Y:S01]  /*6360*/  BSSY B0, `(.L_x_99) ;  /* 0x0000009000007945 */ /* 0x000fe20003800000 */
[----:B------:R-:W-:Y:S11]  /*6370*/  ISETP.NE.AND P0, PT, R115, RZ, PT ;  /* 0x000000ff7300720c */ /* 0x000ff60003f05270 */
[----:B------:R-:W-:Y:S05]  /*6380*/  @P1 IMAD R0, R105, 0x1000, R100 ;  /* 0x0000100069001824 */ /* 0x000fea00078e0264 */
[----:B------:R-:W-:Y:S05]  /*6390*/  @P1 IADD3 R2, PT, PT, R0, UR49, RZ ;  /* 0x0000003100021c10 */ /* 0x000fea000fffe0ff */
[----:B------:R-:W-:Y:S01]  /*63a0*/  @P1 IMAD.IADD R2, R2, 0x1, R125 ;  /* 0x0000000102021824 */ /* 0x000fe200078e027d */
[----:B------:R-:W-:Y:S06]  /*63b0*/  @P0 BRA `(.L_x_100) ;  /* 0x00000000000c0947 */ /* 0x000fec0003800000 */
[----:B------:R-:W-:Y:S04]  /*63c0*/  SHF.L.U32 R3, R104, 0x1f, RZ ;  /* 0x0000001f68037819 */ /* 0x000fe800000006ff */
[----:B------:R-:W2:Y:S02]  /*63d0*/  SYNCS.PHASECHK.TRANS64.TRYWAIT P0, [R32+URZ+0x50], R3 ;  /* 0x00005003200075a7 */ /* 0x000ea400080011ff */
[----:B--2---:R-:W-:Y:S05]  /*63e0*/  @!P0 BRA `(.L_x_101) ;  /* 0x0000001400c48947 */ /* 0x004fea0003800000 */
.L_x_100:
[----:B------:R-:W-:Y:S05]  /*63f0*/  BSYNC B0 ;  /* 0x0000000000007941 */ /* 0x000fea0003800000 */
.L_x_99:
[----:B------:R-:W-:Y:S01]  /*6400*/  ISETP.NE.AND P0, PT, R124, RZ, PT ;  /* 0x000000ff7c00720c */ /* 0x000fe20003f05270 */
[----:B--2---:R-:W-:Y:S02]  /*6410*/  VIADD R32, R32, 0x60 ;  /* 0x0000006020207836 */ /* 0x004fe40000000000 */
[----:B------:R-:W-:Y:S02]  /*6420*/  IMAD.U32 R3, RZ, RZ, UR37 ;  /* 0x00000025ff037e24 */ /* 0x000fe4000f8e00ff */
[----:B------:R-:W-:Y:S03]  /*6430*/  VIADD R105, R105, 0x1 ;  /* 0x0000000169697836 */ /* 0x000fe60000000000 */
[----:B------:R-:W-:Y:S05]  /*6440*/  PRMT R3, R3, 0x654, R32 ;  /* 0x0000065403037816 */ /* 0x000fea0000000020 */
[----:B------:R2:W3:Y:S04]  /*6450*/  @P0 LDS.128 R80, [R0+UR49+0x200] ;  /* 0x0002003100500984 */ /* 0x0004e80008000c00 */
[----:B------:R2:W4:Y:S01]  /*6460*/  @P0 LDS.128 R84, [R2+0x210] ;  /* 0x0002100002540984 */ /* 0x0005220000000c00 */
[C---:B------:R-:W-:Y:S01]  /*6470*/  ISETP.NE.AND P0, PT, R105.reuse, 0x2, PT ;  /* 0x000000026900780c */ /* 0x040fe20003f05270 */
[----:B------:R-:W-:Y:S01]  /*6480*/  @!PT LDS RZ, [RZ] ;  /* 0x00000000fffff984 */ /* 0x000fe20000000800 */
[----:B------:R-:W-:Y:S01]  /*6490*/  @!PT LDS RZ, [RZ] ;  /* 0x00000000fffff984 */ /* 0x000fe20000000800 */
[----:B------:R-:W-:Y:S01]  /*64a0*/  @!PT LDS RZ, [RZ] ;  /* 0x00000000fffff984 */ /* 0x000fe20000000800 */
[----:B------:R-:W-:Y:S01]  /*64b0*/  @!PT LDS RZ, [RZ] ;  /* 0x00000000fffff984 */ /* 0x000fe20000000800 */
[----:B------:R5:W-:Y:S06]  /*64c0*/  MEMBAR.ALL.CTA ;  /* 0x0000000000007992 */ /* 0x000bec0000008000 */
[----:B-----5:R-:W5:Y:S01]  /*64d0*/  FENCE.VIEW.ASYNC.S ;  /* 0x00000000000073c6 */ /* 0x020f620000000000 */
[----:B------:R-:W-:Y:S01]  /*64e0*/  SEL R105, R105, RZ, P0 ;  /* 0x000000ff69697207 */ /* 0x000fe20000000000 */
[----:B-----5:R5:W-:Y:S02]  /*64f0*/  SYNCS.ARRIVE.TRANS64.RED.A1T0 RZ, [R3+URZ], RZ ;  /* 0x000000ff03ff79a7 */ /* 0x020be400081004ff */
[----:B-----5:R-:W-:Y:S04]  /*6500*/  SEL R3, RZ, 0x1, P0 ;  /* 0x00000001ff037807 */ /* 0x020fe80000000000 */
[----:B--23--:R-:W-:Y:S02]  /*6510*/  LOP3.LUT R104, R104, R3, RZ, 0x3c, !PT ;  /* 0x0000000368687212 */ /* 0x00cfe400078e3cff */
.L_x_98:
[----:B------:R-:W-:Y:S05]  /*6520*/  BSYNC B1 ;  /* 0x0000000000017941 */ /* 0x000fea0003800000 */
.L_x_97:
[----:B------:R-:W-:Y:S05]  /*6530*/  VIADD R0, R48, 0x40 ;  /* 0x0000004030007836 */ /* 0x000fea0000000000 */
[----:B------:R-:W-:Y:S04]  /*6540*/  SHF.R.U32.HI R0, RZ, 0x15, R0 ;  /* 0x00000015ff007819 */ /* 0x000fe80000011600 */
[----:B------:R-:W-:Y:S11]  /*6550*/  LOP3.LUT P0, RZ, R0, 0x3, R101, 0x48, !PT ;  /* 0x0000000300ff7812 */ /* 0x000ff60007804865 */
[----:B------:R-:W-:Y:S02]  /*6560*/  @!UPT UIADD3 URZ, UPT, UPT, URZ, URZ, URZ ;  /* 0x000000fffffff290 */ /* 0x000fe4000fffe0ff */
[----:B------:R-:W-:Y:S05]  /*6570*/  @!P0 BRA `(.L_x_102) ;  /* 0x0000000000408947 */ /* 0x000fea0003800000 */
[----:B------:R-:W2:Y:S01]  /*6580*/  LDCU.64 UR8, c[0x4][0x70] ;  /* 0x01000e00ff0877ac */ /* 0x000ea20008000a00 */
[----:B------:R-:W-:Y:S01]  /*6590*/  MOV R3, 0x0 ;  /* 0x0000000000037802 */ /* 0x000fe20000000f00 */
[----:B------:R-:W-:Y:S02]  /*65a0*/  HFMA2 R12, -RZ, RZ, 0, 5.9604644775390625e-08 ;  /* 0x00000001ff0c7431 */ /* 0x000fe400000001ff */
[----:B------:R-:W-:Y:S02]  /*65b0*/  IMAD.MOV.U32 R8, RZ, RZ, 0x192 ;  /* 0x00000192ff087424 */ /* 0x000fe400078e00ff */
[----:B------:R-:W-:Y:S01]  /*65c0*/  IMAD.MOV.U32 R13, RZ, RZ, RZ ;  /* 0x000000ffff0d7224 */ /* 0x000fe200078e00ff */
[----:B------:R-:W3:Y:S01]  /*65d0*/  LDCU.64 UR6, c[0x4][0x78] ;  /* 0x01000f00ff0677ac */ /* 0x000ee20008000a00 */
[----:B------:R-:W1:Y:S01]  /*65e0*/  LDC.64 R2, c[0x4][R3] ;  /* 0x0100000003027b82 */ /* 0x000e620000000a00 */
[----:B------:R-:W5:Y:S01]  /*65f0*/  LDCU.64 UR4, c[0x4][0x10] ;  /* 0x01000200ff0477ac */ /* 0x000f620008000a00 */
[----:B--2---:R-:W-:Y:S01]  /*6600*/  MOV R5, UR9 ;  /* 0x0000000900057c02 */ /* 0x004fe20008000f00 */
[----:B------:R-:W-:Y:S01]  /*6610*/  IMAD.U32 R4, RZ, RZ, UR8 ;  /* 0x00000008ff047e24 */ /* 0x000fe2000f8e00ff */
[----:B---3--:R-:W-:Y:S01]  /*6620*/  MOV R7, UR7 ;  /* 0x0000000700077c02 */ /* 0x008fe20008000f00 */
[----:B------:R-:W-:Y:S01]  /*6630*/  IMAD.U32 R6, RZ, RZ, UR6 ;  /* 0x00000006ff067e24 */ /* 0x000fe2000f8e00ff */
[----:B-----5:R-:W-:Y:S01]  /*6640*/  MOV R11, UR5 ;  /* 0x00000005000b7c02 */ /* 0x020fe20008000f00 */
[----:B------:R-:W-:Y:S02]  /*6650*/  IMAD.U32 R10, RZ, RZ, UR4 ;  /* 0x00000004ff0a7e24 */ /* 0x000fe4000f8e00ff */
[----:B------:R-:W-:Y:S07]  /*6660*/  LEPC R20, `(.L_x_102) ;  /* 0x000000001014794e */ /* 0x000fee0000000000 */
[----:B-1--4-:R-:W-:Y:S05]  /*6670*/  CALL.ABS.NOINC R2 ;  /* 0x0000000002007343 */ /* 0x012fea0003c00000 */
.L_x_102:
[----:B------:R-:W-:Y:S01]  /*6680*/  ISETP.NE.AND P0, PT, R110, RZ, PT ;  /* 0x000000ff6e00720c */ /* 0x000fe20003f05270 */
[----:B------:R-:W-:Y:S05]  /*6690*/  WARPSYNC.ALL ;  /* 0x0000000000007948 */ /* 0x000fea0003800000 */
[----:B------:R-:W-:Y:S01]  /*66a0*/  R2UR UR4, R48 ;  /* 0x00000000300472ca */ /* 0x000fe200000e0000 */
[----:B------:R-:W-:Y:S01]  /*66b0*/  BSSY.RECONVERGENT B0, `(.L_x_103) ;  /* 0x000009c000007945 */ /* 0x000fe20003800200 */
[-C--:B------:R-:W-:Y:S02]  /*66c0*/  F2FP.F16.E4M3.UNPACK_B R51, R80.reuse ;  /* 0x00000050ff33723e */ /* 0x080fe400020006ff */
[----:B------:R-:W-:Y:S02]  /*66d0*/  F2FP.F16.E4M3.UNPACK_B R80, R80.H1 ;  /* 0x00000050ff50723e */ /* 0x000fe400030006ff */
[-C--:B------:R-:W-:Y:S01]  /*66e0*/  F2FP.F16.E4M3.UNPACK_B R55, R81.reuse ;  /* 0x00000051ff37723e */ /* 0x080fe200020006ff */
[--C-:B------:R-:W-:Y:S01]  /*66f0*/  HADD2.F32 R50, -RZ, R51.reuse.H0_H0 ;  /* 0x20000033ff327230 */ /* 0x100fe20000004100 */
[----:B------:R-:W-:Y:S01]  /*6700*/  F2FP.F16.E4M3.UNPACK_B R81, R81.H1 ;  /* 0x00000051ff51723e */ /* 0x000fe200030006ff */
[----:B------:R-:W-:Y:S01]  /*6710*/  HADD2.F32 R52, -RZ, R51.H1_H1 ;  /* 0x30000033ff347230 */ /* 0x000fe20000004100 */
[-C--:B------:R-:W-:Y:S01]  /*6720*/  F2FP.F16.E4M3.UNPACK_B R59, R82.reuse ;  /* 0x00000052ff3b723e */ /* 0x080fe200020006ff */
[--C-:B------:R-:W-:Y:S01]  /*6730*/  HADD2.F32 R51, -RZ, R80.reuse.H0_H0 ;  /* 0x20000050ff337230 */ /* 0x100fe20000004100 */
[----:B------:R-:W-:Y:S01]  /*6740*/  F2FP.F16.E4M3.UNPACK_B R82, R82.H1 ;  /* 0x00000052ff52723e */ /* 0x000fe200030006ff */
[----:B------:R-:W-:Y:S01]  /*6750*/  LDTM.16dp32bit_t0_t15.x32 R4, tmem[UR4+0x40] ;  /* 0x00004004000479ee */ /* 0x000fe20008a80000 */
[----:B------:R-:W2:Y:S01]  /*6760*/  LDTM.16dp32bit_t16_t31.x32 R4, tmem[UR4+0x60] ;  /* 0x00006004000479ee */ /* 0x000ea20008aa0000 */
[----:B------:R-:W-:Y:S01]  /*6770*/  NOP ;  /* 0x0000000000007918 */ /* 0x000fe20000000000 */
[--C-:B------:R-:W-:Y:S01]  /*6780*/  HADD2.F32 R53, -RZ, R55.reuse.H0_H0 ;  /* 0x20000037ff357230 */ /* 0x100fe20000004100 */
[----:B------:R-:W-:Y:S01]  /*6790*/  R2UR UR5, R113 ;  /* 0x00000000710572ca */ /* 0x000fe200000e0000 */
[----:B------:R-:W-:Y:S01]  /*67a0*/  HADD2.F32 R56, -RZ, R55.H1_H1 ;  /* 0x30000037ff387230 */ /* 0x000fe20000004100 */
[----:B------:R-:W-:Y:S01]  /*67b0*/  F2FP.F16.E4M3.UNPACK_B R63, R83 ;  /* 0x00000053ff3f723e */ /* 0x000fe200020006ff */
[--C-:B------:R-:W-:Y:S01]  /*67c0*/  HADD2.F32 R57, -RZ, R59.reuse.H0_H0 ;  /* 0x2000003bff397230 */ /* 0x100fe20000004100 */
[----:B----4-:R-:W-:Y:S01]  /*67d0*/  F2FP.F16.E4M3.UNPACK_B R67, R84 ;  /* 0x00000054ff43723e */ /* 0x010fe200020006ff */
[----:B------:R-:W-:Y:S01]  /*67e0*/  HADD2.F32 R60, -RZ, R59.H1_H1 ;  /* 0x3000003bff3c7230 */ /* 0x000fe20000004100 */
[----:B------:R-:W-:Y:S01]  /*67f0*/  F2FP.F16.E4M3.UNPACK_B R71, R85 ;  /* 0x00000055ff47723e */ /* 0x000fe200020006ff */
[--C-:B------:R-:W-:Y:S01]  /*6800*/  HADD2.F32 R61, -RZ, R63.reuse.H0_H0 ;  /* 0x2000003fff3d7230 */ /* 0x100fe20000004100 */
[----:B------:R-:W-:Y:S01]  /*6810*/  F2FP.F16.E4M3.UNPACK_B R75, R86 ;  /* 0x00000056ff4b723e */ /* 0x000fe200020006ff */
[----:B------:R-:W-:Y:S01]  /*6820*/  HADD2.F32 R64, -RZ, R63.H1_H1 ;  /* 0x3000003fff407230 */ /* 0x000fe20000004100 */
[----:B------:R-:W-:Y:S01]  /*6830*/  F2FP.F16.E4M3.UNPACK_B R77, R87 ;  /* 0x00000057ff4d723e */ /* 0x000fe200020006ff */
[--C-:B------:R-:W-:Y:S01]  /*6840*/  HADD2.F32 R65, -RZ, R67.reuse.H0_H0 ;  /* 0x20000043ff417230 */ /* 0x100fe20000004100 */
[----:B------:R-:W-:Y:S01]  /*6850*/  F2FP.F16.E4M3.UNPACK_B R83, R83.H1 ;  /* 0x00000053ff53723e */ /* 0x000fe200030006ff */
[----:B------:R-:W-:Y:S01]  /*6860*/  UIADD3 UR5, UPT, UPT, UR5, 0xc0, URZ ;  /* 0x000000c005057890 */ /* 0x000fe2000fffe0ff */
[----:B------:R-:W-:Y:S01]  /*6870*/  HADD2.F32 R67, -RZ, R67.H1_H1 ;  /* 0x30000043ff437230 */ /* 0x000fe20000004100 */
[----:B------:R-:W-:Y:S01]  /*6880*/  F2FP.F16.E4M3.UNPACK_B R84, R84.H1 ;  /* 0x00000054ff54723e */ /* 0x000fe200030006ff */
[--C-:B------:R-:W-:Y:S01]  /*6890*/  HADD2.F32 R69, -RZ, R71.reuse.H0_H0 ;  /* 0x20000047ff457230 */ /* 0x100fe20000004100 */
[----:B------:R-:W-:Y:S01]  /*68a0*/  UPRMT UR5, UR37, 0x654, UR5 ;  /* 0x0000065425057896 */ /* 0x000fe20008000005 */
[----:B------:R-:W-:Y:S01]  /*68b0*/  HADD2.F32 R72, -RZ, R71.H1_H1 ;  /* 0x30000047ff487230 */ /* 0x000fe20000004100 */
[----:B------:R-:W-:Y:S01]  /*68c0*/  F2FP.F16.E4M3.UNPACK_B R85, R85.H1 ;  /* 0x00000055ff55723e */ /* 0x000fe200030006ff */
[--C-:B------:R-:W-:Y:S02]  /*68d0*/  HADD2.F32 R73, -RZ, R75.reuse.H0_H0 ;  /* 0x2000004bff497230 */ /* 0x100fe40000004100 */
[C---:B--2---:R-:W-:Y:S01]  /*68e0*/  FMUL R4, R47.reuse, R4 ;  /* 0x000000042f047220 */ /* 0x044fe20000400000 */
[C---:B------:R-:W-:Y:S01]  /*68f0*/  FMUL R5, R47.reuse, R5 ;  /* 0x000000052f057220 */ /* 0x040fe20000400000 */
[C---:B------:R-:W-:Y:S01]  /*6900*/  FMUL R8, R47.reuse, R8 ;  /* 0x000000082f087220 */ /* 0x040fe20000400000 */
[----:B------:R-:W-:Y:S01]  /*6910*/  FMUL R9, R47, R9 ;  /* 0x000000092f097220 */ /* 0x000fe20000400000 */
[C---:B------:R-:W-:Y:S01]  /*6920*/  FFMA R4, R49.reuse, R50, R4 ;  /* 0x0000003231047223 */ /* 0x040fe20000000004 */
[----:B------:R-:W-:Y:S01]  /*6930*/  SYNCS.ARRIVE.TRANS64.RED.A1T0 RZ, [UR5], RZ ;  /* 0x000000ffffff79a7 */ /* 0x000fe20008100405 */
        /* <DEDUP_REMOVED lines=18> */
[--C-:B------:R-:W-:Y:S02]  /*6a60*/  HADD2.F32 R55, -RZ, R81.reuse.H0_H0 ;  /* 0x20000051ff377230 */ /* 0x100fe40000004100 */
[----:B------:R-:W-:Y:S01]  /*6a70*/  FMUL R10, R47, R10 ;  /* 0x0000000a2f0a7220 */ /* 0x000fe20000400000 */
[C---:B------:R-:W-:Y:S01]  /*6a80*/  FFMA R6, R49.reuse, R51, R6 ;  /* 0x0000003331067223 */ /* 0x040fe20000000006 */
[----:B------:R-:W-:Y:S02]  /*6a90*/  HADD2.F32 R58, -RZ, R81.H1_H1 ;  /* 0x30000051ff3a7230 */ /* 0x000fe40000004100 */
[C---:B------:R-:W-:Y:S01]  /*6aa0*/  FFMA R7, R49.reuse, R54, R7 ;  /* 0x0000003631077223 */ /* 0x040fe20000000007 */
[C---:B------:R-:W-:Y:S01]  /*6ab0*/  FFMA R8, R49.reuse, R53, R8 ;  /* 0x0000003531087223 */ /* 0x040fe20000000008 */
[C---:B------:R-:W-:Y:S01]  /*6ac0*/  FFMA R9, R49.reuse, R56, R9 ;  /* 0x0000003831097223 */ /* 0x040fe20000000009 */
[----:B------:R-:W-:Y:S01]  /*6ad0*/  FFMA R10, R49, R55, R10 ;  /* 0x00000037310a7223 */ /* 0x000fe2000000000a */
[----:B------:R-:W-:Y:S01]  /*6ae0*/  HADD2.F32 R51, -RZ, R77.H0_H0 ;  /* 0x2000004dff337230 */ /* 0x000fe20000004100 */
[----:B-1----:R-:W-:Y:S01]  /*6af0*/  F2FP.SATFINITE.E4M3.F32.PACK_AB_MERGE_C R116, R7, R6, RZ ;  /* 0x000000060774723e */ /* 0x002fe200048070ff */
[C---:B------:R-:W-:Y:S01]  /*6b00*/  FMUL R11, R47.reuse, R11 ;  /* 0x0000000b2f0b7220 */ /* 0x040fe20000400000 */
[--C-:B------:R-:W-:Y:S02]  /*6b10*/  HADD2.F32 R59, -RZ, R82.reuse.H0_H0 ;  /* 0x20000052ff3b7230 */ /* 0x100fe40000004100 */
[----:B------:R-:W-:Y:S01]  /*6b20*/  FMUL R14, R47, R14 ;  /* 0x0000000e2f0e7220 */ /* 0x000fe20000400000 */
[----:B------:R-:W-:Y:S01]  /*6b30*/  HADD2.F32 R62, -RZ, R82.H1_H1 ;  /* 0x30000052ff3e7230 */ /* 0x000fe20000004100 */
[----:B------:R-:W-:Y:S01]  /*6b40*/  F2FP.SATFINITE.E4M3.F32.PACK_AB_MERGE_C R116, R5, R4, R116 ;  /* 0x000000040574723e */ /* 0x000fe20004807074 */
[C---:B------:R-:W-:Y:S01]  /*6b50*/  FFMA R11, R49.reuse, R58, R11 ;  /* 0x0000003a310b7223 */ /* 0x040fe2000000000b */
[C---:B------:R-:W-:Y:S01]  /*6b60*/  FFMA R12, R49.reuse, R57, R12 ;  /* 0x00000039310c7223 */ /* 0x040fe2000000000c */
[C---:B------:R-:W-:Y:S01]  /*6b70*/  FFMA R13, R49.reuse, R60, R13 ;  /* 0x0000003c310d7223 */ /* 0x040fe2000000000d */
[----:B------:R-:W-:Y:S01]  /*6b80*/  F2FP.F16.E4M3.UNPACK_B R86, R86.H1 ;  /* 0x00000056ff56723e */ /* 0x000fe200030006ff */
[----:B------:R-:W-:Y:S01]  /*6b90*/  FFMA R14, R49, R59, R14 ;  /* 0x0000003b310e7223 */ /* 0x000fe2000000000e */
[----:B------:R-:W-:Y:S01]  /*6ba0*/  F2FP.SATFINITE.E4M3.F32.PACK_AB_MERGE_C R117, R11, R10, RZ ;  /* 0x0000000a0b75723e */ /* 0x000fe200048070ff */
[C---:B------:R-:W-:Y:S01]  /*6bb0*/  FMUL R15, R47.reuse, R15 ;  /* 0x0000000f2f0f7220 */ /* 0x040fe20000400000 */
[--C-:B------:R-:W-:Y:S02]  /*6bc0*/  HADD2.F32 R63, -RZ, R83.reuse.H0_H0 ;  /* 0x20000053ff3f7230 */ /* 0x100fe40000004100 */
[----:B------:R-:W-:Y:S01]  /*6bd0*/  FMUL R18, R47, R18 ;  /* 0x000000122f127220 */ /* 0x000fe20000400000 */
[----:B------:R-:W-:Y:S01]  /*6be0*/  HADD2.F32 R66, -RZ, R83.H1_H1 ;  /* 0x30000053ff427230 */ /* 0x000fe20000004100 */
[----:B------:R-:W-:Y:S01]  /*6bf0*/  F2FP.SATFINITE.E4M3.F32.PACK_AB_MERGE_C R117, R9, R8, R117 ;  /* 0x000000080975723e */ /* 0x000fe20004807075 */
[C---:B------:R-:W-:Y:S01]  /*6c00*/  FFMA R15, R49.reuse, R62, R15 ;  /* 0x0000003e310f7223 */ /* 0x040fe2000000000f */
[C---:B------:R-:W-:Y:S01]  /*6c10*/  FFMA R16, R49.reuse, R61, R16 ;  /* 0x0000003d31107223 */ /* 0x040fe20000000010 */
[----:B------:R-:W-:Y:S01]  /*6c20*/  FFMA R17, R49, R64, R17 ;  /* 0x0000004031117223 */ /* 0x000fe20000000011 */
[----:B------:R-:W-:Y:S01]  /*6c30*/  FMUL R19, R47, R19 ;  /* 0x000000132f137220 */ /* 0x000fe20000400000 */
        /* <DEDUP_REMOVED lines=15> */
[----:B------:R-:W-:Y:S01]  /*6d30*/  F2FP.F16.E4M3.UNPACK_B R87, R87.H1 ;  /* 0x00000057ff57723e */ /* 0x000fe200030006ff */
        /* <DEDUP_REMOVED lines=32> */
[----:B------:R-:W-:Y:S03]  /*6f40*/  IADD3 R79, PT, PT, R44, 0x1, RZ ;  /* 0x000000012c4f7810 */ /* 0x000fe60007ffe0ff */
        /* <DEDUP_REMOVED lines=9> */
[----:B------:R-:W-:Y:S02]  /*6fe0*/  UIADD3 UR8, UP0, UPT, UR52, 0x680, URZ ;  /* 0x0000068034087890 */ /* 0x000fe4000ff1e0ff */
[----:B------:R-:W-:Y:S02]  /*6ff0*/  UIADD3 UR5, UPT, UPT, UR41, 0x40, URZ ;  /* 0x0000004029057890 */ /* 0x000fe4000fffe0ff */
[----:B------:R-:W-:Y:S02]  /*7000*/  UIADD3 UR4, UPT, UPT, UR49, 0x3200, URZ ;  /* 0x0000320031047890 */ /* 0x000fe4000fffe0ff */
[----:B------:R-:W-:Y:S01]  /*7010*/  UIADD3.X UR9, UPT, UPT, URZ, UR53, URZ, UP0, !UPT ;  /* 0x00000035ff097290 */ /* 0x000fe200087fe4ff */
[----:B------:R-:W-:Y:S01]  /*7020*/  UMOV UR6, UR42 ;  /* 0x0000002a00067c82 */ /* 0x000fe20008000000 */
[----:B------:R-:W-:Y:S07]  /*7030*/  UMOV UR7, UR36 ;  /* 0x0000002400077c82 */ /* 0x000fee0008000000 */
[----:B------:R2:W-:Y:S01]  /*7040*/  UTMASTG.3D [UR4], [UR8] ;  /* 0x00000004080073b5 */ /* 0x0005e20008010000 */
[----:B------:R0:W-:Y:S01]  /*7050*/  UTMACMDFLUSH ;  /* 0x00000000000079b7 */ /* 0x0001e20000000000 */
[----:B--2---:R-:W-:Y:S04]  /*7060*/  DEPBAR.LE SB0, 0x1 ;  /* 0x000080400000791a */ /* 0x004fe80000000000 */
.L_x_104:
[----:B------:R-:W-:Y:S05]  /*7070*/  BSYNC.RECONVERGENT B0 ;  /* 0x0000000000007941 */ /* 0x000fea0003800200 */
.L_x_103:
[----:B------:R-:W-:Y:S01]  /*7080*/  BAR.SYNC.DEFER_BLOCKING 0x1, 0x80 ;  /* 0x0042000000007b1d */ /* 0x000fe20000010000 */
[----:B------:R-:W-:Y:S01]  /*7090*/  ISETP.NE.AND P2, PT, R111, RZ, PT ;  /* 0x000000ff6f00720c */ /* 0x000fe20003f45270 */
[----:B------:R-:W-:Y:S01]  /*70a0*/  IMAD.IADD R20, R43, 0x1, R94 ;  /* 0x000000012b147824 */ /* 0x000fe200078e025e */
[----:B------:R-:W-:Y:S01]  /*70b0*/  ISETP.NE.AND P0, PT, R112, 0x2, PT ;  /* 0x000000027000780c */ /* 0x000fe20003f05270 */
[----:B------:R-:W-:Y:S01]  /*70c0*/  IMAD.IADD R21, R45, 0x1, R96 ;  /* 0x000000012d157824 */ /* 0x000fe200078e0260 */
[----:B------:R-:W-:Y:S02]  /*70d0*/  ISETP.NE.AND P1, PT, R79, 0x4, PT ;  /* 0x000000044f00780c */ /* 0x000fe40003f25270 */
[----:B------:R-:W-:Y:S02]  /*70e0*/  SEL R3, RZ, 0x1, P0 ;  /* 0x00000001ff037807 */ /* 0x000fe40000000000 */
[----:B------:R-:W-:Y:S02]  /*70f0*/  SEL R0, RZ, 0x1, P1 ;  /* 0x00000001ff007807 */ /* 0x000fe40000800000 */
[----:B------:R-:W-:Y:S02]  /*7100*/  LOP3.LUT R106, R106, R3, RZ, 0x3c, !PT ;  /* 0x000000036a6a7212 */ /* 0x000fe400078e3cff */
[----:B------:R-:W-:Y:S02]  /*7110*/  LOP3.LUT R107, R107, R0, RZ, 0x3c, !PT ;  /* 0x000000006b6b7212 */ /* 0x000fe400078e3cff */
[----:B------:R-:W-:Y:S02]  /*7120*/  @P2 R2UR UR36, R103 ;  /* 0x00000000672422ca */ /* 0x000fe400000e0000 */
[----:B------:R-:W-:Y:S02]  /*7130*/  SEL R112, R112, RZ, P0 ;  /* 0x000000ff70707207 */ /* 0x000fe40000000000 */
[----:B------:R-:W-:Y:S01]  /*7140*/  SEL R44, R79, RZ, P1 ;  /* 0x000000ff4f2c7207 */ /* 0x000fe20000800000 */
[----:B------:R-:W-:Y:S10]  /*7150*/  @P2 BRA `(.L_x_105) ;  /* 0xffffffd400f82947 */ /* 0x000ff4000383ffff */
[----:B------:R-:W-:Y:S05]  /*7160*/  EXIT ;  /* 0x000000000000794d */ /* 0x000fea0003800000 */
.L_x_19:
[----:B--2---:R2:W1:Y:S02]  /*7170*/  SYNCS.PHASECHK.TRANS64.TRYWAIT P0, [R3+URZ+0xf0], R2 ;  /* 0x0000f002030075a7 */ /* 0x00446400080011ff */
[----:B-1----:R-:W-:Y:S05]  /*7180*/  @!P0 NANOSLEEP.SYNCS 0x989680 ;  /* 0x009896800000895d */ /* 0x002fea0003900000 */
[----:B------:R-:W1:Y:S02]  /*7190*/  @!P0 SYNCS.PHASECHK.TRANS64 P0, [R3+URZ+0xf0], R2 ;  /* 0x0000f002030085a7 */ /* 0x000e6400080010ff */
[----:B-1----:R-:W-:Y:S05]  /*71a0*/  @!P0 BRA `(.L_x_19) ;  /* 0xfffffffc00f08947 */ /* 0x002fea000383ffff */
[----:B------:R-:W-:Y:S05]  /*71b0*/  BRA `(.L_x_106) ;  /* 0xffffffa400047947 */ /* 0x000fea000383ffff */
.L_x_22:
[----:B-1----:R-:W-:-:S07]  /*71c0*/  MOV R2, UR33 ;  /* 0x0000002100027c02 */ /* 0x002fce0008000f00 */
.L_x_107:
[----:B-1----:R1:W2:Y:S02]  /*71d0*/  SYNCS.PHASECHK.TRANS64.TRYWAIT P0, [R2+URZ+0x28], R5 ;  /* 0x00002805020075a7 */ /* 0x0022a400080011ff */
[----:B--2---:R-:W-:Y:S05]  /*71e0*/  @!P0 NANOSLEEP.SYNCS 0x989680 ;  /* 0x009896800000895d */ /* 0x004fea0003900000 */
[----:B------:R-:W2:Y:S02]  /*71f0*/  @!P0 SYNCS.PHASECHK.TRANS64 P0, [R2+URZ+0x28], R5 ;  /* 0x00002805020085a7 */ /* 0x000ea400080010ff */
[----:B--2---:R-:W-:Y:S05]  /*7200*/  @!P0 BRA `(.L_x_107) ;  /* 0xfffffffc00f08947 */ /* 0x004fea000383ffff */
[----:B------:R-:W-:Y:S05]  /*7210*/  BRA `(.L_x_21) ;  /* 0xffffffa400547947 */ /* 0x000fea000383ffff */
.L_x_28:
[----:B-1----:R-:W-:-:S07]  /*7220*/  MOV R2, UR17 ;  /* 0x0000001100027c02 */ /* 0x002fce0008000f00 */
.L_x_108:
[----:B-1----:R1:W2:Y:S02]  /*7230*/  SYNCS.PHASECHK.TRANS64.TRYWAIT P0, [R2+URZ+0x28], R5 ;  /* 0x00002805020075a7 */ /* 0x0022a400080011ff */
[----:B--2---:R-:W-:Y:S05]  /*7240*/  @!P0 NANOSLEEP.SYNCS 0x989680 ;  /* 0x009896800000895d */ /* 0x004fea0003900000 */
[----:B------:R-:W2:Y:S02]  /*7250*/  @!P0 SYNCS.PHASECHK.TRANS64 P0, [R2+URZ+0x28], R5 ;  /* 0x00002805020085a7 */ /* 0x000ea400080010ff */
[----:B--2---:R-:W-:Y:S05]  /*7260*/  @!P0 BRA `(.L_x_108) ;  /* 0xfffffffc00f08947 */ /* 0x004fea000383ffff */
[----:B------:R-:W-:Y:S05]  /*7270*/  BRA `(.L_x_27) ;  /* 0xffffffa400fc7947 */ /* 0x000fea000383ffff */
.L_x_32:
[----:B-1----:R1:W2:Y:S02]  /*7280*/  SYNCS.PHASECHK.TRANS64.TRYWAIT P0, [R2+URZ+0x80], R3 ;  /* 0x00008003020075a7 */ /* 0x0022a400080011ff */
[----:B--2---:R-:W-:Y:S05]  /*7290*/  @!P0 NANOSLEEP.SYNCS 0x989680 ;  /* 0x009896800000895d */ /* 0x004fea0003900000 */
[----:B------:R-:W2:Y:S02]  /*72a0*/  @!P0 SYNCS.PHASECHK.TRANS64 P0, [R2+URZ+0x80], R3 ;  /* 0x00008003020085a7 */ /* 0x000ea400080010ff */
[----:B--2---:R-:W-:Y:S05]  /*72b0*/  @!P0 BRA `(.L_x_32) ;  /* 0xfffffffc00f08947 */ /* 0x004fea000383ffff */
[----:B------:R-:W-:Y:S05]  /*72c0*/  BRA `(.L_x_109) ;  /* 0xffffffa8008c7947 */ /* 0x000fea000383ffff */
.L_x_36:
[----:B----4-:R-:W-:-:S07]  /*72d0*/  MOV R0, UR5 ;  /* 0x0000000500007c02 */ /* 0x010fce0008000f00 */
.L_x_110:
[----:B-1----:R1:W2:Y:S02]  /*72e0*/  SYNCS.PHASECHK.TRANS64.TRYWAIT P0, [R0+URZ], R3 ;  /* 0x00000003000075a7 */ /* 0x0022a400080011ff */
[----:B--2---:R-:W-:Y:S05]  /*72f0*/  @!P0 NANOSLEEP.SYNCS 0x989680 ;  /* 0x009896800000895d */ /* 0x004fea0003900000 */
[----:B------:R-:W2:Y:S02]  /*7300*/  @!P0 SYNCS.PHASECHK.TRANS64 P0, [R0+URZ], R3 ;  /* 0x00000003000085a7 */ /* 0x000ea400080010ff */
[----:B--2---:R-:W-:Y:S05]  /*7310*/  @!P0 BRA `(.L_x_110) ;  /* 0xfffffffc00f08947 */ /* 0x004fea000383ffff */
[----:B------:R-:W-:Y:S05]  /*7320*/  BRA `(.L_x_111) ;  /* 0xffffffac00fc7947 */ /* 0x000fea000383ffff */
.L_x_37:
[----:B----4-:R-:W-:-:S07]  /*7330*/  MOV R0, UR5 ;  /* 0x0000000500007c02 */ /* 0x010fce0008000f00 */
.L_x_112:
[----:B-1----:R1:W2:Y:S02]  /*7340*/  SYNCS.PHASECHK.TRANS64.TRYWAIT P0, [R0+URZ], R3 ;  /* 0x00000003000075a7 */ /* 0x0022a400080011ff */
[----:B--2---:R-:W-:Y:S05]  /*7350*/  @!P0 NANOSLEEP.SYNCS 0x989680 ;  /* 0x009896800000895d */ /* 0x004fea0003900000 */
[----:B------:R-:W2:Y:S02]  /*7360*/  @!P0 SYNCS.PHASECHK.TRANS64 P0, [R0+URZ], R3 ;  /* 0x00000003000085a7 */ /* 0x000ea400080010ff */
[----:B--2---:R-:W-:Y:S05]  /*7370*/  @!P0 BRA `(.L_x_112) ;  /* 0xfffffffc00f08947 */ /* 0x004fea000383ffff */
[----:B------:R-:W-:Y:S05]  /*7380*/  BRA `(.L_x_113) ;  /* 0xffffffb000087947 */ /* 0x000fea000383ffff */
.L_x_38:
[----:B----4-:R-:W-:-:S07]  /*7390*/  MOV R0, UR5 ;  /* 0x0000000500007c02 */ /* 0x010fce0008000f00 */
.L_x_114:
[----:B-1----:R1:W2:Y:S02]  /*73a0*/  SYNCS.PHASECHK.TRANS64.TRYWAIT P0, [R0+URZ], R3 ;  /* 0x00000003000075a7 */ /* 0x0022a400080011ff */
[----:B--2---:R-:W-:Y:S05]  /*73b0*/  @!P0 NANOSLEEP.SYNCS 0x989680 ;  /* 0x009896800000895d */ /* 0x004fea0003900000 */
[----:B------:R-:W2:Y:S02]  /*73c0*/  @!P0 SYNCS.PHASECHK.TRANS64 P0, [R0+URZ], R3 ;  /* 0x00000003000085a7 */ /* 0x000ea400080010ff */
[----:B--2---:R-:W-:Y:S05]  /*73d0*/  @!P0 BRA `(.L_x_114) ;  /* 0xfffffffc00f08947 */ /* 0x004fea000383ffff */
[----:B------:R-:W-:Y:S05]  /*73e0*/  BRA `(.L_x_115) ;  /* 0xffffffb000147947 */ /* 0x000fea000383ffff */
.L_x_39:
[----:B----4-:R-:W-:-:S07]  /*73f0*/  MOV R0, UR5 ;  /* 0x0000000500007c02 */ /* 0x010fce0008000f00 */
.L_x_116:
[----:B-1----:R1:W2:Y:S02]  /*7400*/  SYNCS.PHASECHK.TRANS64.TRYWAIT P0, [R0+URZ], R3 ;  /* 0x00000003000075a7 */ /* 0x0022a400080011ff */
[----:B--2---:R-:W-:Y:S05]  /*7410*/  @!P0 NANOSLEEP.SYNCS 0x989680 ;  /* 0x009896800000895d */ /* 0x004fea0003900000 */
[----:B------:R-:W2:Y:S02]  /*7420*/  @!P0 SYNCS.PHASECHK.TRANS64 P0, [R0+URZ], R3 ;  /* 0x00000003000085a7 */ /* 0x000ea400080010ff */
[----:B--2---:R-:W-:Y:S05]  /*7430*/  @!P0 BRA `(.L_x_116) ;  /* 0xfffffffc00f08947 */ /* 0x004fea000383ffff */
[----:B------:R-:W-:Y:S05]  /*7440*/  BRA `(.L_x_117) ;  /* 0xffffffb000207947 */ /* 0x000fea000383ffff */
.L_x_42:
[----:B-1----:R1:W2:Y:S02]  /*7450*/  SYNCS.PHASECHK.TRANS64.TRYWAIT P0, [R0+URZ+0xe0], R5 ;  /* 0x0000e005000075a7 */ /* 0x0022a400080011ff */
[----:B--2---:R-:W-:Y:S05]  /*7460*/  @!P0 NANOSLEEP.SYNCS 0x989680 ;  /* 0x009896800000895d */ /* 0x004fea0003900000 */
[----:B------:R-:W2:Y:S02]  /*7470*/  @!P0 SYNCS.PHASECHK.TRANS64 P0, [R0+URZ+0xe0], R5 ;  /* 0x0000e005000085a7 */ /* 0x000ea400080010ff */
[----:B--2---:R-:W-:Y:S05]  /*7480*/  @!P0 BRA `(.L_x_42) ;  /* 0xfffffffc00f08947 */ /* 0x004fea000383ffff */
[----:B------:R-:W-:Y:S05]  /*7490*/  BRA `(.L_x_118) ;  /* 0xffffffb0007c7947 */ /* 0x000fea000383ffff */
.L_x_43:
[----:B------:R-:W-:-:S07]  /*74a0*/  MOV R0, UR5 ;  /* 0x0000000500007c02 */ /* 0x000fce0008000f00 */
.L_x_119:
[----:B-1----:R1:W2:Y:S02]  /*74b0*/  SYNCS.PHASECHK.TRANS64.TRYWAIT P0, [R0+URZ+0x90], R5 ;  /* 0x00009005000075a7 */ /* 0x0022a400080011ff */
[----:B--2---:R-:W-:Y:S05]  /*74c0*/  @!P0 NANOSLEEP.SYNCS 0x989680 ;  /* 0x009896800000895d */ /* 0x004fea0003900000 */
[----:B------:R-:W2:Y:S02]  /*74d0*/  @!P0 SYNCS.PHASECHK.TRANS64 P0, [R0+URZ+0x90], R5 ;  /* 0x00009005000085a7 */ /* 0x000ea400080010ff */
[----:B--2---:R-:W-:Y:S05]  /*74e0*/  @!P0 BRA `(.L_x_119) ;  /* 0xfffffffc00f08947 */ /* 0x004fea000383ffff */
[----:B------:R-:W-:Y:S05]  /*74f0*/  BRA `(.L_x_120) ;  /* 0xffffffb0008c7947 */ /* 0x000fea000383ffff */
.L_x_44:
[----:B-1----:R1:W2:Y:S02]  /*7500*/  SYNCS.PHASECHK.TRANS64.TRYWAIT P1, [R0+URZ+0x80], R5 ;  /* 0x00008005000075a7 */ /* 0x0022a400080211ff */
[----:B--2---:R-:W-:Y:S05]  /*7510*/  @!P1 NANOSLEEP.SYNCS 0x989680 ;  /* 0x009896800000995d */ /* 0x004fea0003900000 */
[----:B------:R-:W2:Y:S02]  /*7520*/  @!P1 SYNCS.PHASECHK.TRANS64 P1, [R0+URZ+0x80], R5 ;  /* 0x00008005000095a7 */ /* 0x000ea400080210ff */
[----:B--2---:R-:W-:Y:S05]  /*7530*/  @!P1 BRA `(.L_x_44) ;  /* 0xfffffffc00f09947 */ /* 0x004fea000383ffff */
[----:B------:R-:W-:Y:S05]  /*7540*/  BRA `(.L_x_121) ;  /* 0xffffffb000bc7947 */ /* 0x000fea000383ffff */
.L_x_47:
[----:B------:R-:W-:-:S07]  /*7550*/  MOV R0, UR5 ;  /* 0x0000000500007c02 */ /* 0x000fce0008000f00 */
.L_x_122:
[----:B-1----:R1:W2:Y:S02]  /*7560*/  SYNCS.PHASECHK.TRANS64.TRYWAIT P0, [R0+URZ+0x90], R3 ;  /* 0x00009003000075a7 */ /* 0x0022a400080011ff */
[----:B--2---:R-:W-:Y:S05]  /*7570*/  @!P0 NANOSLEEP.SYNCS 0x989680 ;  /* 0x009896800000895d */ /* 0x004fea0003900000 */
[----:B------:R-:W2:Y:S02]  /*7580*/  @!P0 SYNCS.PHASECHK.TRANS64 P0, [R0+URZ+0x90], R3 ;  /* 0x00009003000085a7 */ /* 0x000ea400080010ff */
[----:B--2---:R-:W-:Y:S05]  /*7590*/  @!P0 BRA `(.L_x_122) ;  /* 0xfffffffc00f08947 */ /* 0x004fea000383ffff */
[----:B------:R-:W-:Y:S05]  /*75a0*/  BRA `(.L_x_46) ;  /* 0xffffffb400107947 */ /* 0x000fea000383ffff */
.L_x_54:
[----:B-1----:R1:W2:Y:S02]  /*75b0*/  SYNCS.PHASECHK.TRANS64.TRYWAIT P1, [R0+URZ+0x80], R5 ;  /* 0x00008005000075a7 */ /* 0x0022a400080211ff */
[----:B--2---:R-:W-:Y:S05]  /*75c0*/  @!P1 NANOSLEEP.SYNCS 0x989680 ;  /* 0x009896800000995d */ /* 0x004fea0003900000 */
[----:B------:R-:W2:Y:S02]  /*75d0*/  @!P1 SYNCS.PHASECHK.TRANS64 P1, [R0+URZ+0x80], R5 ;  /* 0x00008005000095a7 */ /* 0x000ea400080210ff */
[----:B--2---:R-:W-:Y:S05]  /*75e0*/  @!P1 BRA `(.L_x_54) ;  /* 0xfffffffc00f09947 */ /* 0x004fea000383ffff */
[----:B------:R-:W-:Y:S05]  /*75f0*/  BRA `(.L_x_123) ;  /* 0xffffffb800707947 */ /* 0x000fea000383ffff */
.L_x_55:
[----:B------:R-:W-:-:S07]  /*7600*/  MOV R3, UR8 ;  /* 0x0000000800037c02 */ /* 0x000fce0008000f00 */
.L_x_124:
[----:B-1----:R1:W2:Y:S02]  /*7610*/  SYNCS.PHASECHK.TRANS64.TRYWAIT P0, [R3+URZ+0xc0], R0 ;  /* 0x0000c000030075a7 */ /* 0x0022a400080011ff */
[----:B--2---:R-:W-:Y:S05]  /*7620*/  @!P0 NANOSLEEP.SYNCS 0x989680 ;  /* 0x009896800000895d */ /* 0x004fea0003900000 */
[----:B------:R-:W2:Y:S02]  /*7630*/  @!P0 SYNCS.PHASECHK.TRANS64 P0, [R3+URZ+0xc0], R0 ;  /* 0x0000c000030085a7 */ /* 0x000ea400080010ff */
[----:B--2---:R-:W-:Y:S05]  /*7640*/  @!P0 BRA `(.L_x_124) ;  /* 0xfffffffc00f08947 */ /* 0x004fea000383ffff */
[----:B------:R-:W-:Y:S05]  /*7650*/  BRA `(.L_x_125) ;  /* 0xffffffb800c07947 */ /* 0x000fea000383ffff */
.L_x_58:
[----:B------:R-:W-:Y:S07]  /*7660*/  MOV R0, UR7 ;  /* 0x0000000700007c02 */ /* 0x000fee0008000f00 */
.L_x_126:
[----:B-1----:R1:W2:Y:S02]  /*7670*/  SYNCS.PHASECHK.TRANS64.TRYWAIT P0, [R0+URZ], R3 ;  /* 0x00000003000075a7 */ /* 0x0022a400080011ff */
[----:B--2---:R-:W-:Y:S05]  /*7680*/  @!P0 NANOSLEEP.SYNCS 0x989680 ;  /* 0x009896800000895d */ /* 0x004fea0003900000 */
[----:B------:R-:W2:Y:S02]  /*7690*/  @!P0 SYNCS.PHASECHK.TRANS64 P0, [R0+URZ], R3 ;  /* 0x00000003000085a7 */ /* 0x000ea400080010ff */
[----:B--2---:R-:W-:Y:S05]  /*76a0*/  @!P0 BRA `(.L_x_126) ;  /* 0xfffffffc00f08947 */ /* 0x004fea000383ffff */
[----:B------:R-:W-:Y:S05]  /*76b0*/  BRA `(.L_x_57) ;  /* 0xffffffb800dc7947 */ /* 0x000fea000383ffff */
.L_x_61:
[----:B------:R-:W-:-:S07]  /*76c0*/  MOV R0, UR5 ;  /* 0x0000000500007c02 */ /* 0x000fce0008000f00 */
.L_x_127:
[----:B--2---:R2:W3:Y:S02]  /*76d0*/  SYNCS.PHASECHK.TRANS64.TRYWAIT P0, [R0+URZ], R3 ;  /* 0x00000003000075a7 */ /* 0x0044e400080011ff */
[----:B---3--:R-:W-:Y:S05]  /*76e0*/  @!P0 NANOSLEEP.SYNCS 0x989680 ;  /* 0x009896800000895d */ /* 0x008fea0003900000 */
[----:B------:R-:W3:Y:S02]  /*76f0*/  @!P0 SYNCS.PHASECHK.TRANS64 P0, [R0+URZ], R3 ;  /* 0x00000003000085a7 */ /* 0x000ee400080010ff */
[----:B---3--:R-:W-:Y:S05]  /*7700*/  @!P0 BRA `(.L_x_127) ;  /* 0xfffffffc00f08947 */ /* 0x008fea000383ffff */
[----:B------:R-:W-:Y:S05]  /*7710*/  BRA `(.L_x_128) ;  /* 0xffffffbc00907947 */ /* 0x000fea000383ffff */
.L_x_62:
[----:B------:R-:W-:-:S07]  /*7720*/  MOV R0, UR5 ;  /* 0x0000000500007c02 */ /* 0x000fce0008000f00 */
.L_x_129:
[----:B-1----:R1:W2:Y:S02]  /*7730*/  SYNCS.PHASECHK.TRANS64.TRYWAIT P0, [R0+URZ], R3 ;  /* 0x00000003000075a7 */ /* 0x0022a400080011ff */
[----:B--2---:R-:W-:Y:S05]  /*7740*/  @!P0 NANOSLEEP.SYNCS 0x989680 ;  /* 0x009896800000895d */ /* 0x004fea0003900000 */
[----:B------:R-:W2:Y:S02]  /*7750*/  @!P0 SYNCS.PHASECHK.TRANS64 P0, [R0+URZ], R3 ;  /* 0x00000003000085a7 */ /* 0x000ea400080010ff */
[----:B--2---:R-:W-:Y:S05]  /*7760*/  @!P0 BRA `(.L_x_129) ;  /* 0xfffffffc00f08947 */ /* 0x004fea000383ffff */
[----:B------:R-:W-:Y:S05]  /*7770*/  BRA `(.L_x_130) ;  /* 0xffffffbc009c7947 */ /* 0x000fea000383ffff */
.L_x_63:
[----:B------:R-:W-:-:S07]  /*7780*/  MOV R0, UR5 ;  /* 0x0000000500007c02 */ /* 0x000fce0008000f00 */
.L_x_131:
[----:B-1----:R1:W2:Y:S02]  /*7790*/  SYNCS.PHASECHK.TRANS64.TRYWAIT P0, [R0+URZ], R3 ;  /* 0x00000003000075a7 */ /* 0x0022a400080011ff */
[----:B--2---:R-:W-:Y:S05]  /*77a0*/  @!P0 NANOSLEEP.SYNCS 0x989680 ;  /* 0x009896800000895d */ /* 0x004fea0003900000 */
[----:B------:R-:W2:Y:S02]  /*77b0*/  @!P0 SYNCS.PHASECHK.TRANS64 P0, [R0+URZ], R3 ;  /* 0x00000003000085a7 */ /* 0x000ea400080010ff */
[----:B--2---:R-:W-:Y:S05]  /*77c0*/  @!P0 BRA `(.L_x_131) ;  /* 0xfffffffc00f08947 */ /* 0x004fea000383ffff */
[----:B------:R-:W-:Y:S05]  /*77d0*/  BRA `(.L_x_132) ;  /* 0xffffffbc00a87947 */ /* 0x000fea000383ffff */
.L_x_64:
[----:B------:R-:W-:-:S07]  /*77e0*/  MOV R0, UR7 ;  /* 0x0000000700007c02 */ /* 0x000fce0008000f00 */
.L_x_133:
[----:B-1----:R1:W2:Y:S02]  /*77f0*/  SYNCS.PHASECHK.TRANS64.TRYWAIT P0, [R0+URZ], R3 ;  /* 0x00000003000075a7 */ /* 0x0022a400080011ff */
[----:B--2---:R-:W-:Y:S05]  /*7800*/  @!P0 NANOSLEEP.SYNCS 0x989680 ;  /* 0x009896800000895d */ /* 0x004fea0003900000 */
[----:B------:R-:W2:Y:S02]  /*7810*/  @!P0 SYNCS.PHASECHK.TRANS64 P0, [R0+URZ], R3 ;  /* 0x00000003000085a7 */ /* 0x000ea400080010ff */
[----:B--2---:R-:W-:Y:S05]  /*7820*/  @!P0 BRA `(.L_x_133) ;  /* 0xfffffffc00f08947 */ /* 0x004fea000383ffff */
[----:B------:R-:W-:Y:S05]  /*7830*/  BRA `(.L_x_134) ;  /* 0xffffffbc00b47947 */ /* 0x000fea000383ffff */
.L_x_69:
[----:B--2---:R2:W3:Y:S02]  /*7840*/  SYNCS.PHASECHK.TRANS64.TRYWAIT P0, [R0+URZ+0x80], R3 ;  /* 0x00008003000075a7 */ /* 0x0044e400080011ff */
[----:B---3--:R-:W-:Y:S05]  /*7850*/  @!P0 NANOSLEEP.SYNCS 0x989680 ;  /* 0x009896800000895d */ /* 0x008fea0003900000 */
[----:B------:R-:W3:Y:S02]  /*7860*/  @!P0 SYNCS.PHASECHK.TRANS64 P0, [R0+URZ+0x80], R3 ;  /* 0x00008003000085a7 */ /* 0x000ee400080010ff */
[----:B---3--:R-:W-:Y:S05]  /*7870*/  @!P0 BRA `(.L_x_69) ;  /* 0xfffffffc00f08947 */ /* 0x008fea000383ffff */
[----:B------:R-:W-:Y:S05]  /*7880*/  BRA `(.L_x_135) ;  /* 0xffffffc000b87947 */ /* 0x000fea000383ffff */
.L_x_72:
[----:B------:R-:W-:Y:S07]  /*7890*/  MOV R0, UR7 ;  /* 0x0000000700007c02 */ /* 0x000fee0008000f00 */
.L_x_136:
[----:B--2---:R2:W3:Y:S02]  /*78a0*/  SYNCS.PHASECHK.TRANS64.TRYWAIT P0, [R0+URZ+0x78], R3 ;  /* 0x00007803000075a7 */ /* 0x0044e400080011ff */
[----:B---3--:R-:W-:Y:S05]  /*78b0*/  @!P0 NANOSLEEP.SYNCS 0x989680 ;  /* 0x009896800000895d */ /* 0x008fea0003900000 */
[----:B------:R-:W3:Y:S02]  /*78c0*/  @!P0 SYNCS.PHASECHK.TRANS64 P0, [R0+URZ+0x78], R3 ;  /* 0x00007803000085a7 */ /* 0x000ee400080010ff */
[----:B---3--:R-:W-:Y:S05]  /*78d0*/  @!P0 BRA `(.L_x_136) ;  /* 0xfffffffc00f08947 */ /* 0x008fea000383ffff */
[----:B------:R-:W-:Y:S05]  /*78e0*/  BRA `(.L_x_71) ;  /* 0xffffffc400987947 */ /* 0x000fea000383ffff */
.L_x_75:
[----:B--2---:R-:W-:Y:S07]  /*78f0*/  MOV R3, UR7 ;  /* 0x0000000700037c02 */ /* 0x004fee0008000f00 */
.L_x_137:
[----:B-1----:R1:W2:Y:S02]  /*7900*/  SYNCS.PHASECHK.TRANS64.TRYWAIT P0, [R3+URZ+0x60], R12 ;  /* 0x0000600c030075a7 */ /* 0x0022a400080011ff */
[----:B--2---:R-:W-:Y:S05]  /*7910*/  @!P0 NANOSLEEP.SYNCS 0x989680 ;  /* 0x009896800000895d */ /* 0x004fea0003900000 */
[----:B------:R-:W2:Y:S02]  /*7920*/  @!P0 SYNCS.PHASECHK.TRANS64 P0, [R3+URZ+0x60], R12 ;  /* 0x0000600c030085a7 */ /* 0x000ea400080010ff */
[----:B--2---:R-:W-:Y:S05]  /*7930*/  @!P0 BRA `(.L_x_137) ;  /* 0xfffffffc00f08947 */ /* 0x004fea000383ffff */
[----:B------:R-:W-:Y:S05]  /*7940*/  BRA `(.L_x_138) ;  /* 0xffffffc800107947 */ /* 0x000fea000383ffff */
.L_x_76:
[----:B------:R-:W-:Y:S07]  /*7950*/  MOV R3, UR7 ;  /* 0x0000000700037c02 */ /* 0x000fee0008000f00 */
.L_x_139:
[----:B-1----:R1:W2:Y:S02]  /*7960*/  SYNCS.PHASECHK.TRANS64.TRYWAIT P0, [R3+URZ+0x68], R12 ;  /* 0x0000680c030075a7 */ /* 0x0022a400080011ff */
[----:B--2---:R-:W-:Y:S05]  /*7970*/  @!P0 NANOSLEEP.SYNCS 0x989680 ;  /* 0x009896800000895d */ /* 0x004fea0003900000 */
[----:B------:R-:W2:Y:S02]  /*7980*/  @!P0 SYNCS.PHASECHK.TRANS64 P0, [R3+URZ+0x68], R12 ;  /* 0x0000680c030085a7 */ /* 0x000ea400080010ff */
[----:B--2---:R-:W-:Y:S05]  /*7990*/  @!P0 BRA `(.L_x_139) ;  /* 0xfffffffc00f08947 */ /* 0x004fea000383ffff */
[----:B------:R-:W-:Y:S05]  /*79a0*/  BRA `(.L_x_140) ;  /* 0xffffffc800907947 */ /* 0x000fea000383ffff */
.L_x_78:
[----:B------:R-:W-:-:S07]  /*79b0*/  MOV R0, UR7 ;  /* 0x0000000700007c02 */ /* 0x000fce0008000f00 */
.L_x_141:
[----:B-1----:R1:W3:Y:S02]  /*79c0*/  SYNCS.PHASECHK.TRANS64.TRYWAIT P0, [R0+URZ+0x60], R3 ;  /* 0x00006003000075a7 */ /* 0x0022e400080011ff */
[----:B---3--:R-:W-:Y:S05]  /*79d0*/  @!P0 NANOSLEEP.SYNCS 0x989680 ;  /* 0x009896800000895d */ /* 0x008fea0003900000 */
[----:B------:R-:W3:Y:S02]  /*79e0*/  @!P0 SYNCS.PHASECHK.TRANS64 P0, [R0+URZ+0x60], R3 ;  /* 0x00006003000085a7 */ /* 0x000ee400080010ff */
[----:B---3--:R-:W-:Y:S05]  /*79f0*/  @!P0 BRA `(.L_x_141) ;  /* 0xfffffffc00f08947 */ /* 0x008fea000383ffff */
[----:B------:R-:W-:Y:S05]  /*7a00*/  BRA `(.L_x_142) ;  /* 0xffffffcc00007947 */ /* 0x000fea000383ffff */
.L_x_80:
[----:B--2---:R2:W4:Y:S02]  /*7a10*/  SYNCS.PHASECHK.TRANS64.TRYWAIT P0, [R0+URZ+0x80], R3 ;  /* 0x00008003000075a7 */ /* 0x00452400080011ff */
[----:B----4-:R-:W-:Y:S05]  /*7a20*/  @!P0 NANOSLEEP.SYNCS 0x989680 ;  /* 0x009896800000895d */ /* 0x010fea0003900000 */
[----:B------:R-:W4:Y:S02]  /*7a30*/  @!P0 SYNCS.PHASECHK.TRANS64 P0, [R0+URZ+0x80], R3 ;  /* 0x00008003000085a7 */ /* 0x000f2400080010ff */
[----:B----4-:R-:W-:Y:S05]  /*7a40*/  @!P0 BRA `(.L_x_80) ;  /* 0xfffffffc00f08947 */ /* 0x010fea000383ffff */
[----:B------:R-:W-:Y:S05]  /*7a50*/  BRA `(.L_x_143) ;  /* 0xffffffcc00cc7947 */ /* 0x000fea000383ffff */
.L_x_91:
[----:B-1----:R1:W3:Y:S02]  /*7a60*/  SYNCS.PHASECHK.TRANS64.TRYWAIT P1, [R0+URZ+0x50], R3 ;  /* 0x00005003000075a7 */ /* 0x0022e400080211ff */
[----:B---3--:R-:W-:Y:S05]  /*7a70*/  @!P1 NANOSLEEP.SYNCS 0x989680 ;  /* 0x009896800000995d */ /* 0x008fea0003900000 */
[----:B------:R-:W3:Y:S02]  /*7a80*/  @!P1 SYNCS.PHASECHK.TRANS64 P1, [R0+URZ+0x50], R3 ;  /* 0x00005003000095a7 */ /* 0x000ee400080210ff */
[----:B---3--:R-:W-:Y:S05]  /*7a90*/  @!P1 BRA `(.L_x_91) ;  /* 0xfffffffc00f09947 */ /* 0x008fea000383ffff */
[----:B------:R-:W-:Y:S05]  /*7aa0*/  BRA `(.L_x_90) ;  /* 0xffffffd800e47947 */ /* 0x000fea000383ffff */
.L_x_93:
[----:B-1----:R1:W4:Y:S02]  /*7ab0*/  SYNCS.PHASECHK.TRANS64.TRYWAIT P0, [R113+URZ+0xa0], R2 ;  /* 0x0000a002710075a7 */ /* 0x00232400080011ff */
[----:B----4-:R-:W-:Y:S05]  /*7ac0*/  @!P0 NANOSLEEP.SYNCS 0x989680 ;  /* 0x009896800000895d */ /* 0x010fea0003900000 */
[----:B------:R-:W4:Y:S02]  /*7ad0*/  @!P0 SYNCS.PHASECHK.TRANS64 P0, [R113+URZ+0xa0], R2 ;  /* 0x0000a002710085a7 */ /* 0x000f2400080010ff */
[----:B----4-:R-:W-:Y:S05]  /*7ae0*/  @!P0 BRA `(.L_x_93) ;  /* 0xfffffffc00f08947 */ /* 0x010fea000383ffff */
[----:B------:R-:W-:Y:S05]  /*7af0*/  BRA `(.L_x_92) ;  /* 0xffffffdc00387947 */ /* 0x000fea000383ffff */
.L_x_101:
[----:B--2---:R2:W3:Y:S02]  /*7b00*/  SYNCS.PHASECHK.TRANS64.TRYWAIT P0, [R32+URZ+0x50], R3 ;  /* 0x00005003200075a7 */ /* 0x0044e400080011ff */
[----:B---3--:R-:W-:Y:S05]  /*7b10*/  @!P0 NANOSLEEP.SYNCS 0x989680 ;  /* 0x009896800000895d */ /* 0x008fea0003900000 */
[----:B------:R-:W3:Y:S02]  /*7b20*/  @!P0 SYNCS.PHASECHK.TRANS64 P0, [R32+URZ+0x50], R3 ;  /* 0x00005003200085a7 */ /* 0x000ee400080010ff */
[----:B---3--:R-:W-:Y:S05]  /*7b30*/  @!P0 BRA `(.L_x_101) ;  /* 0xfffffffc00f08947 */ /* 0x008fea000383ffff */
[----:B------:R-:W-:Y:S05]  /*7b40*/  BRA `(.L_x_100) ;  /* 0xffffffe800287947 */ /* 0x000fea000383ffff */
        .weak           $__internal_0_$__cuda_sm10x_tcgen05_guardrail_trap_col_being_dealloced_not_returned_by_alloc
        .type           $__internal_0_$__cuda_sm10x_tcgen05_guardrail_trap_col_being_dealloced_not_returned_by_alloc,@function
        .size           $__internal_0_$__cuda_sm10x_tcgen05_guardrail_trap_col_being_dealloced_not_returned_by_alloc,($__internal_1_$__cuda_sm10x_tcgen05_guardrail_trap_phase_invalid_during_alloc - $__internal_0_$__cuda_sm10x_tcgen05_guardrail_trap_col_being_dealloced_not_returned_by_alloc)
$__internal_0_$__cuda_sm10x_tcgen05_guardrail_trap_col_being_dealloced_not_returned_by_alloc:
[----:B------:R-:W-:Y:S05]  /*7b50*/  BPT.TRAP 0x1 ;  /* 0x000000040000795c */ /* 0x000fea0000300000 */
[----:B------:R-:W-:-:S04]  /*7b60*/  HFMA2 R3, -RZ, RZ, 0, 0 ;  /* 0x00000000ff037431 */ /* 0x000fc800000001ff */
[----:B------:R-:W-:Y:S05]  /*7b70*/  RET.REL.NODEC R2 `(_ZN7cutlass13device_kernelINS_4gemm6kernel13GemmUniversalIN4cute5tupleIJiiiiEEENS1_10collective13CollectiveMmaINS1_35MainloopSm100TmaUmmaWarpSpecializedILi5ELi2ELi4ENS5_IJNS4_1CILi1EEESB_SB_EEEEENS5_IJNSA_ILi64EEENSA_ILi128EEESE_EEENS_12float_e4m3_tENS5_IJlSB_lEEESH_SI_NS4_8TiledMMAINS4_8MMA_AtomIJNS4_10MMA_TraitsINS4_19SM100_MMA_F8F6F4_SSEJSH_SH_fSE_SF_NS4_17integral_constantINS4_4UMMA5MajorELSP_0EEESQ_NSN_INSO_7ScaleInELSR_0EEESS_EEEEEENS4_6LayoutISC_NS5_IJNSA_ILi0EEESW_SW_EEEEENS5_IJNS4_10UnderscoreESZ_SZ_EEEEENS4_13SM90_TMA_LOADENS4_14ComposedLayoutINS4_7SwizzleILi2ELi4ELi3EEENS4_18smem_ptr_flag_bitsILi8EEENSV_INS5_IJNSA_ILi8EEESE_EEENS5_IJSE_SB_EEEEEEEvNS4_8identityES12_S1C_vS1D_EENS_8epilogue10collective18CollectiveEpilogueINS1F_23Sm100TmaWarpSpecializedILi2ELi2ELi32ELb0ELb0EEEJSG_NS5_IJNSV_ISE_SB_EES1K_EEESH_SI_SH_SI_NS1F_6fusion15FusionCallbacksIS1J_NS1M_17LinearCombinationISH_fSH_fLNS_15FloatRoundStyleE2EEESG_S1L_JEEENS4_5SM1004TMEM4LOAD26SM100_TMEM_LOAD_16dp32b32xES12_S1C_NS4_39AutoVectorizingCopyWithAssumedAlignmentILi128EEENS4_14SM90_TMA_STOREES1C_S1X_S1X_EEEvvEEEEvNT_6ParamsE) ;  /* 0xffffff8402207950 */ /* 0x000fea0003c3ffff */
        .weak           $__internal_1_$__cuda_sm10x_tcgen05_guardrail_trap_phase_invalid_during_alloc
        .type           $__internal_1_$__cuda_sm10x_tcgen05_guardrail_trap_phase_invalid_during_alloc,@function
        .size           $__internal_1_$__cuda_sm10x_tcgen05_guardrail_trap_phase_invalid_during_alloc,($__internal_2_$__cuda_sm10x_tcgen05_guardrail_trap_unallocated_columns_being_dealloced - $__internal_1_$__cuda_sm10x_tcgen05_guardrail_trap_phase_invalid_during_alloc)
$__internal_1_$__cuda_sm10x_tcgen05_guardrail_trap_phase_invalid_during_alloc:
[----:B------:R-:W-:Y:S05]  /*7b80*/  BPT.TRAP 0x1 ;  /* 0x000000040000795c */ /* 0x000fea0000300000 */
[----:B------:R-:W-:-:S04]  /*7b90*/  MOV R3, 0x0 ;  /* 0x0000000000037802 */ /* 0x000fc80000000f00 */
[----:B------:R-:W-:Y:S05]  /*7ba0*/  RET.REL.NODEC R2 `(_ZN7cutlass13device_kernelINS_4gemm6kernel13GemmUniversalIN4cute5tupleIJiiiiEEENS1_10collective13CollectiveMmaINS1_35MainloopSm100TmaUmmaWarpSpecializedILi5ELi2ELi4ENS5_IJNS4_1CILi1EEESB_SB_EEEEENS5_IJNSA_ILi64EEENSA_ILi128EEESE_EEENS_12float_e4m3_tENS5_IJlSB_lEEESH_SI_NS4_8TiledMMAINS4_8MMA_AtomIJNS4_10MMA_TraitsINS4_19SM100_MMA_F8F6F4_SSEJSH_SH_fSE_SF_NS4_17integral_constantINS4_4UMMA5MajorELSP_0EEESQ_NSN_INSO_7ScaleInELSR_0EEESS_EEEEEENS4_6LayoutISC_NS5_IJNSA_ILi0EEESW_SW_EEEEENS5_IJNS4_10UnderscoreESZ_SZ_EEEEENS4_13SM90_TMA_LOADENS4_14ComposedLayoutINS4_7SwizzleILi2ELi4ELi3EEENS4_18smem_ptr_flag_bitsILi8EEENSV_INS5_IJNSA_ILi8EEESE_EEENS5_IJSE_SB_EEEEEEEvNS4_8identityES12_S1C_vS1D_EENS_8epilogue10collective18CollectiveEpilogueINS1F_23Sm100TmaWarpSpecializedILi2ELi2ELi32ELb0ELb0EEEJSG_NS5_IJNSV_ISE_SB_EES1K_EEESH_SI_SH_SI_NS1F_6fusion15FusionCallbacksIS1J_NS1M_17LinearCombinationISH_fSH_fLNS_15FloatRoundStyleE2EEESG_S1L_JEEENS4_5SM1004TMEM4LOAD26SM100_TMEM_LOAD_16dp32b32xES12_S1C_NS4_39AutoVectorizingCopyWithAssumedAlignmentILi128EEENS4_14SM90_TMA_STOREES1C_S1X_S1X_EEEvvEEEEvNT_6ParamsE) ;  /* 0xffffff8402147950 */ /* 0x000fea0003c3ffff */
        .weak           $__internal_2_$__cuda_sm10x_tcgen05_guardrail_trap_unallocated_columns_being_dealloced
        .type           $__internal_2_$__cuda_sm10x_tcgen05_guardrail_trap_unallocated_columns_being_dealloced,@function
        .size           $__internal_2_$__cuda_sm10x_tcgen05_guardrail_trap_unallocated_columns_being_dealloced,(.L_x_145 - $__internal_2_$__cuda_sm10x_tcgen05_guardrail_trap_unallocated_columns_being_dealloced)
$__internal_2_$__cuda_sm10x_tcgen05_guardrail_trap_unallocated_columns_being_dealloced:
[----:B------:R-:W-:Y:S05]  /*7bb0*/  BPT.TRAP 0x1 ;  /* 0x000000040000795c */ /* 0x000fea0000300000 */
[----:B------:R-:W-:-:S04]  /*7bc0*/  HFMA2 R3, -RZ, RZ, 0, 0 ;  /* 0x00000000ff037431 */ /* 0x000fc800000001ff */
[----:B------:R-:W-:Y:S05]  /*7bd0*/  RET.REL.NODEC R2 `(_ZN7cutlass13device_kernelINS_4gemm6kernel13GemmUniversalIN4cute5tupleIJiiiiEEENS1_10collective13CollectiveMmaINS1_35MainloopSm100TmaUmmaWarpSpecializedILi5ELi2ELi4ENS5_IJNS4_1CILi1EEESB_SB_EEEEENS5_IJNSA_ILi64EEENSA_ILi128EEESE_EEENS_12float_e4m3_tENS5_IJlSB_lEEESH_SI_NS4_8TiledMMAINS4_8MMA_AtomIJNS4_10MMA_TraitsINS4_19SM100_MMA_F8F6F4_SSEJSH_SH_fSE_SF_NS4_17integral_constantINS4_4UMMA5MajorELSP_0EEESQ_NSN_INSO_7ScaleInELSR_0EEESS_EEEEEENS4_6LayoutISC_NS5_IJNSA_ILi0EEESW_SW_EEEEENS5_IJNS4_10UnderscoreESZ_SZ_EEEEENS4_13SM90_TMA_LOADENS4_14ComposedLayoutINS4_7SwizzleILi2ELi4ELi3EEENS4_18smem_ptr_flag_bitsILi8EEENSV_INS5_IJNSA_ILi8EEESE_EEENS5_IJSE_SB_EEEEEEEvNS4_8identityES12_S1C_vS1D_EENS_8epilogue10collective18CollectiveEpilogueINS1F_23Sm100TmaWarpSpecializedILi2ELi2ELi32ELb0ELb0EEEJSG_NS5_IJNSV_ISE_SB_EES1K_EEESH_SI_SH_SI_NS1F_6fusion15FusionCallbacksIS1J_NS1M_17LinearCombinationISH_fSH_fLNS_15FloatRoundStyleE2EEESG_S1L_JEEENS4_5SM1004TMEM4LOAD26SM100_TMEM_LOAD_16dp32b32xES12_S1C_NS4_39AutoVectorizingCopyWithAssumedAlignmentILi128EEENS4_14SM90_TMA_STOREES1C_S1X_S1X_EEEvvEEEEvNT_6ParamsE) ;  /* 0xffffff8402087950 */ /* 0x000fea0003c3ffff */
.L_x_144:
[----:B------:R-:W-:-:S00]  /*7be0*/  BRA `(.L_x_144) ;  /* 0xfffffffc00fc7947 */ /* 0x000fc0000383ffff */
[----:B------:R-:W-:-:S00]  /*7bf0*/  NOP ;  /* 0x0000000000007918 */ /* 0x000fc00000000000 */
        /* <DEDUP_REMOVED lines=8> */
.L_x_145:


//--------------------- .nv.global.init           --------------------------
	.section	.nv.global.init,"aw",@progbits
.nv.global.init:
	.type		$str$27,@object
	.size		$str$27,($str$28 - $str$27)
$str$27:
        /*0000*/ 	.byte	0x28, 0x61, 0x64, 0x64, 0x72, 0x65, 0x73, 0x73, 0x20, 0x26, 0x20, 0x6d, 0x61, 0x73, 0x6b, 0x29
        /*0010*/ 	.byte	0x20, 0x3d, 0x3d, 0x20, 0x30, 0x00
	.type		$str$28,@object
	.size		$str$28,($str$26 - $str$28)
$str$28:
        /*0016*/ 	.byte	0x2f, 0x74, 0x6d, 0x70, 0x2f, 0x63, 0x75, 0x74, 0x6c, 0x61, 0x73, 0x73, 0x5f, 0x73, 0x77, 0x65
        /*0026*/ 	.byte	0x65, 0x70, 0x5f, 0x73, 0x72, 0x63, 0x2f, 0x69, 0x6e, 0x63, 0x6c, 0x75, 0x64, 0x65, 0x2f, 0x63
        /*0036*/ 	.byte	0x75, 0x74, 0x65, 0x2f, 0x70, 0x6f, 0x69, 0x6e, 0x74, 0x65, 0x72, 0x5f, 0x66, 0x6c, 0x61, 0x67
        /*0046*/ 	.byte	0x67, 0x65, 0x64, 0x2e, 0x68, 0x70, 0x70, 0x00
	.type		$str$26,@object
	.size		$str$26,($str$25 - $str$26)
$str$26:
        /*004e*/ 	.byte	0x2f, 0x74, 0x6d, 0x70, 0x2f, 0x63, 0x75, 0x74, 0x6c, 0x61, 0x73, 0x73, 0x5f, 0x73, 0x77, 0x65
        /*005e*/ 	.byte	0x65, 0x70, 0x5f, 0x73, 0x72, 0x63, 0x2f, 0x69, 0x6e, 0x63, 0x6c, 0x75, 0x64, 0x65, 0x2f, 0x63
        /*006e*/ 	.byte	0x75, 0x74, 0x65, 0x2f, 0x61, 0x74, 0x6f, 0x6d, 0x2f, 0x63, 0x6f, 0x70, 0x79, 0x5f, 0x74, 0x72
        /*007e*/ 	.byte	0x61, 0x69, 0x74, 0x73, 0x5f, 0x73, 0x6d, 0x31, 0x30, 0x30, 0x2e, 0x68, 0x70, 0x70, 0x00
	.type		$str$25,@object
	.size		$str$25,(__unnamed_1 - $str$25)
$str$25:
        /*008d*/ 	.byte	0x28, 0x28, 0x75, 0x69, 0x6e, 0x74, 0x33, 0x32, 0x5f, 0x74, 0x28, 0x74, 0x68, 0x72, 0x65, 0x61
        /*009d*/ 	.byte	0x64, 0x49, 0x64, 0x78, 0x2e, 0x78, 0x29, 0x20, 0x2f, 0x20, 0x33, 0x32, 0x29, 0x20, 0x25, 0x20
        /*00ad*/ 	.byte	0x34, 0x29, 0x20, 0x3d, 0x3d, 0x20, 0x28, 0x28, 0x28, 0x74, 0x6d, 0x65, 0x6d, 0x5f, 0x61, 0x64
        /*00bd*/ 	.byte	0x64, 0x72, 0x20, 0x3e, 0x3e, 0x20, 0x31, 0x36, 0x29, 0x20, 0x2f, 0x20, 0x33, 0x32, 0x29, 0x20
        /*00cd*/ 	.byte	0x25, 0x20, 0x34, 0x29, 0x00
	.type		__unnamed_1,@object
	.size		__unnamed_1,(__unnamed_2 - __unnamed_1)
__unnamed_1:
        /*00d2*/ 	.byte	0x61, 0x75, 0x74, 0x6f, 0x20, 0x63, 0x75, 0x74, 0x65, 0x3a, 0x3a, 0x61, 0x73, 0x5f, 0x70, 0x6f
        /* <DEDUP_REMOVED lines=24> */
        /*0262*/ 	.byte	0x3c, 0x34, 0x30, 0x39, 0x36, 0x3e, 0x3e, 0x3e, 0x3e, 0x5d, 0x00
	.type		__unnamed_2,@object
	.size		__unnamed_2,(.L_2 - __unnamed_2)
__unnamed_2:
        /* <DEDUP_REMOVED lines=40> */
        /*04ed*/ 	.byte	0x74, 0x65, 0x3a, 0x3a, 0x43, 0x3c, 0x30, 0x3e, 0x3e, 0x3e, 0x3e, 0x5d, 0x00
.L_2:


//--------------------- .nv.shared._ZN7cutlass13device_kernelINS_4gemm6kernel13GemmUniversalIN4cute5tupleIJiiiiEEENS1_10collective13CollectiveMmaINS1_35MainloopSm100TmaUmmaWarpSpecializedILi5ELi2ELi4ENS5_IJNS4_1CILi1EEESB_SB_EEEEENS5_IJNSA_ILi64EEENSA_ILi128EEESE_EEENS_12float_e4m3_tENS5_IJlSB_lEEESH_SI_NS4_8TiledMMAINS4_8MMA_AtomIJNS4_10MMA_TraitsINS4_19SM100_MMA_F8F6F4_SSEJSH_SH_fSE_SF_NS4_17integral_constantINS4_4UMMA5MajorELSP_0EEESQ_NSN_INSO_7ScaleInELSR_0EEESS_EEEEEENS4_6LayoutISC_NS5_IJNSA_ILi0EEESW_SW_EEEEENS5_IJNS4_10UnderscoreESZ_SZ_EEEEENS4_13SM90_TMA_LOADENS4_14ComposedLayoutINS4_7SwizzleILi2ELi4ELi3EEENS4_18smem_ptr_flag_bitsILi8EEENSV_INS5_IJNSA_ILi8EEESE_EEENS5_IJSE_SB_EEEEEEEvNS4_8identityES12_S1C_vS1D_EENS_8epilogue10collective18CollectiveEpilogueINS1F_23Sm100TmaWarpSpecializedILi2ELi2ELi32ELb0ELb0EEEJSG_NS5_IJNSV_ISE_SB_EES1K_EEESH_SI_SH_SI_NS1F_6fusion15FusionCallbacksIS1J_NS1M_17LinearCombinationISH_fSH_fLNS_15FloatRoundStyleE2EEESG_S1L_JEEENS4_5SM1004TMEM4LOAD26SM100_TMEM_LOAD_16dp32b32xES12_S1C_NS4_39AutoVectorizingCopyWithAssumedAlignmentILi128EEENS4_14SM90_TMA_STOREES1C_S1X_S1X_EEEvvEEEEvNT_6ParamsE --------------------------
	.section	.nv.shared._ZN7cutlass13device_kernelINS_4gemm6kernel13GemmUniversalIN4cute5tupleIJiiiiEEENS1_10collective13CollectiveMmaINS1_35MainloopSm100TmaUmmaWarpSpecializedILi5ELi2ELi4ENS5_IJNS4_1CILi1EEESB_SB_EEEEENS5_IJNSA_ILi64EEENSA_ILi128EEESE_EEENS_12float_e4m3_tENS5_IJlSB_lEEESH_SI_NS4_8TiledMMAINS4_8MMA_AtomIJNS4_10MMA_TraitsINS4_19SM100_MMA_F8F6F4_SSEJSH_SH_fSE_SF_NS4_17integral_constantINS4_4UMMA5MajorELSP_0EEESQ_NSN_INSO_7ScaleInELSR_0EEESS_EEEEEENS4_6LayoutISC_NS5_IJNSA_ILi0EEESW_SW_EEEEENS5_IJNS4_10UnderscoreESZ_SZ_EEEEENS4_13SM90_TMA_LOADENS4_14ComposedLayoutINS4_7SwizzleILi2ELi4ELi3EEENS4_18smem_ptr_flag_bitsILi8EEENSV_INS5_IJNSA_ILi8EEESE_EEENS5_IJSE_SB_EEEEEEEvNS4_8identityES12_S1C_vS1D_EENS_8epilogue10collective18CollectiveEpilogueINS1F_23Sm100TmaWarpSpecializedILi2ELi2ELi32ELb0ELb0EEEJSG_NS5_IJNSV_ISE_SB_EES1K_EEESH_SI_SH_SI_NS1F_6fusion15FusionCallbacksIS1J_NS1M_17LinearCombinationISH_fSH_fLNS_15FloatRoundStyleE2EEESG_S1L_JEEENS4_5SM1004TMEM4LOAD26SM100_TMEM_LOAD_16dp32b32xES12_S1C_NS4_39AutoVectorizingCopyWithAssumedAlignmentILi128EEENS4_14SM90_TMA_STOREES1C_S1X_S1X_EEEvvEEEEvNT_6ParamsE,"aw",@nobits
	.sectionflags	@""
	.align	16
	.zero		1024


//--------------------- .nv.shared.reserved.0     --------------------------
	.section	.nv.shared.reserved.0,"aw",@nobits
	.weak		__nv_reservedSMEM_offset_0_alias
	.size		__nv_reservedSMEM_offset_0_alias, 0, 64
	.other		__nv_reservedSMEM_offset_0_alias,@"STO_CUDA_RESERVED_SHARED STV_DEFAULT"
__nv_reservedSMEM_offset_0_alias:
	.zero		0
.nv.shared.reserved.0:
	.zero		64
	.weak		__nv_reservedSMEM_tcgen05_partition
	.type		__nv_reservedSMEM_tcgen05_partition,@object
	.size		__nv_reservedSMEM_tcgen05_partition,(.L_0 - __nv_reservedSMEM_tcgen05_partition)
__nv_reservedSMEM_tcgen05_partition:
	.zero		32
.L_0:


//--------------------- .nv.global                --------------------------
	.section	.nv.global,"aw",@nobits
.nv.global:
	.type		_ZN40_INTERNAL_21f440d9_4_k_cu_3f306005_236644cute1_E,@object
	.size		_ZN40_INTERNAL_21f440d9_4_k_cu_3f306005_236644cute1_E,(_ZN40_INTERNAL_21f440d9_4_k_cu_3f306005_236644cuda3std3__45__cpo6cbeginE - _ZN40_INTERNAL_21f440d9_4_k_cu_3f306005_236644cute1_E)
_ZN40_INTERNAL_21f440d9_4_k_cu_3f306005_236644cute1_E:
	.zero		1
	.type		_ZN40_INTERNAL_21f440d9_4_k_cu_3f306005_236644cuda3std3__45__cpo6cbeginE,@object
	.size		_ZN40_INTERNAL_21f440d9_4_k_cu_3f306005_236644cuda3std3__45__cpo6cbeginE,(_ZN40_INTERNAL_21f440d9_4_k_cu_3f306005_236644cuda3std3__48in_placeE - _ZN40_INTERNAL_21f440d9_4_k_cu_3f306005_236644cuda3std3__45__cpo6cbeginE)
_ZN40_INTERNAL_21f440d9_4_k_cu_3f306005_236644cuda3std3__45__cpo6cbeginE:
	.zero		1
	.type		_ZN40_INTERNAL_21f440d9_4_k_cu_3f306005_236644cuda3std3__48in_placeE,@object
	.size		_ZN40_INTERNAL_21f440d9_4_k_cu_3f306005_236644cuda3std3__48in_placeE,(_ZN40_INTERNAL_21f440d9_4_k_cu_3f306005_236644cuda3std6ranges3__45__cpo9iter_moveE - _ZN40_INTERNAL_21f440d9_4_k_cu_3f306005_236644cuda3std3__48in_placeE)
_ZN40_INTERNAL_21f440d9_4_k_cu_3f306005_236644cuda3std3__48in_placeE:
	.zero		1
	.type		_ZN40_INTERNAL_21f440d9_4_k_cu_3f306005_236644cuda3std6ranges3__45__cpo9iter_moveE,@object
	.size		_ZN40_INTERNAL_21f440d9_4_k_cu_3f306005_236644cuda3std6ranges3__45__cpo9iter_moveE,(_ZN40_INTERNAL_21f440d9_4_k_cu_3f306005_236644cuda3std3__45__cpo5beginE - _ZN40_INTERNAL_21f440d9_4_k_cu_3f306005_236644cuda3std6ranges3__45__cpo9iter_moveE)
_ZN40_INTERNAL_21f440d9_4_k_cu_3f306005_236644cuda3std6ranges3__45__cpo9iter_moveE:
	.zero		1
	.type		_ZN40_INTERNAL_21f440d9_4_k_cu_3f306005_236644cuda3std3__45__cpo5beginE,@object
	.size		_ZN40_INTERNAL_21f440d9_4_k_cu_3f306005_236644cuda3std3__45__cpo5beginE,(_ZN40_INTERNAL_21f440d9_4_k_cu_3f306005_236644cuda3std3__442_GLOBAL__N__21f440d9_4_k_cu_3f306005_236646ignoreE - _ZN40_INTERNAL_21f440d9_4_k_cu_3f306005_236644cuda3std3__45__cpo5beginE)
_ZN40_INTERNAL_21f440d9_4_k_cu_3f306005_236644cuda3std3__45__cpo5beginE:
	.zero		1
	.type		_ZN40_INTERNAL_21f440d9_4_k_cu_3f306005_236644cuda3std3__442_GLOBAL__N__21f440d9_4_k_cu_3f306005_236646ignoreE,@object
	.size		_ZN40_INTERNAL_21f440d9_4_k_cu_3f306005_236644cuda3std3__442_GLOBAL__N__21f440d9_4_k_cu_3f306005_236646ignoreE,(_ZN40_INTERNAL_21f440d9_4_k_cu_3f306005_236644cute7productE - _ZN40_INTERNAL_21f440d9_4_k_cu_3f306005_236644cuda3std3__442_GLOBAL__N__21f440d9_4_k_cu_3f306005_236646ignoreE)
_ZN40_INTERNAL_21f440d9_4_k_cu_3f306005_236644cuda3std3__442_GLOBAL__N__21f440d9_4_k_cu_3f306005_236646ignoreE:
	.zero		1
	.type		_ZN40_INTERNAL_21f440d9_4_k_cu_3f306005_236644cute7productE,@object
	.size		_ZN40_INTERNAL_21f440d9_4_k_cu_3f306005_236644cute7productE,(_ZN40_INTERNAL_21f440d9_4_k_cu_3f306005_236644cuda3std3__45__cpo3endE - _ZN40_INTERNAL_21f440d9_4_k_cu_3f306005_236644cute7productE)
_ZN40_INTERNAL_21f440d9_4_k_cu_3f306005_236644cute7productE:
	.zero		1
	.type		_ZN40_INTERNAL_21f440d9_4_k_cu_3f306005_236644cuda3std3__45__cpo3endE,@object
	.size		_ZN40_INTERNAL_21f440d9_4_k_cu_3f306005_236644cuda3std3__45__cpo3endE,(_ZN40_INTERNAL_21f440d9_4_k_cu_3f306005_236644cuda3std3__419piecewise_constructE - _ZN40_INTERNAL_21f440d9_4_k_cu_3f306005_236644cuda3std3__45__cpo3endE)
_ZN40_INTERNAL_21f440d9_4_k_cu_3f306005_236644cuda3std3__45__cpo3endE:
	.zero		1
	.type		_ZN40_INTERNAL_21f440d9_4_k_cu_3f306005_236644cuda3std3__419piecewise_constructE,@object
	.size		_ZN40_INTERNAL_21f440d9_4_k_cu_3f306005_236644cuda3std3__419piecewise_constructE,(_ZN40_INTERNAL_21f440d9_4_k_cu_3f306005_236644cuda3std3__45__cpo4cendE - _ZN40_INTERNAL_21f440d9_4_k_cu_3f306005_236644cuda3std3__419piecewise_constructE)
_ZN40_INTERNAL_21f440d9_4_k_cu_3f306005_236644cuda3std3__419piecewise_constructE:
	.zero		1
	.type		_ZN40_INTERNAL_21f440d9_4_k_cu_3f306005_236644cuda3std3__45__cpo4cendE,@object
	.size		_ZN40_INTERNAL_21f440d9_4_k_cu_3f306005_236644cuda3std3__45__cpo4cendE,(_ZN40_INTERNAL_21f440d9_4_k_cu_3f306005_236644cuda3std6ranges3__45__cpo4swapE - _ZN40_INTERNAL_21f440d9_4_k_cu_3f306005_236644cuda3std3__45__cpo4cendE)
_ZN40_INTERNAL_21f440d9_4_k_cu_3f306005_236644cuda3std3__45__cpo4cendE:
	.zero		1
	.type		_ZN40_INTERNAL_21f440d9_4_k_cu_3f306005_236644cuda3std6ranges3__45__cpo4swapE,@object
	.size		_ZN40_INTERNAL_21f440d9_4_k_cu_3f306005_236644cuda3std6ranges3__45__cpo4swapE,(.L_10 - _ZN40_INTERNAL_21f440d9_4_k_cu_3f306005_236644cuda3std6ranges3__45__cpo4swapE)
_ZN40_INTERNAL_21f440d9_4_k_cu_3f306005_236644cuda3std6ranges3__45__cpo4swapE:
	.zero		1
.L_10:


//--------------------- .nv.constant0._ZN7cutlass13device_kernelINS_4gemm6kernel13GemmUniversalIN4cute5tupleIJiiiiEEENS1_10collective13CollectiveMmaINS1_35MainloopSm100TmaUmmaWarpSpecializedILi5ELi2ELi4ENS5_IJNS4_1CILi1EEESB_SB_EEEEENS5_IJNSA_ILi64EEENSA_ILi128EEESE_EEENS_12float_e4m3_tENS5_IJlSB_lEEESH_SI_NS4_8TiledMMAINS4_8MMA_AtomIJNS4_10MMA_TraitsINS4_19SM100_MMA_F8F6F4_SSEJSH_SH_fSE_SF_NS4_17integral_constantINS4_4UMMA5MajorELSP_0EEESQ_NSN_INSO_7ScaleInELSR_0EEESS_EEEEEENS4_6LayoutISC_NS5_IJNSA_ILi0EEESW_SW_EEEEENS5_IJNS4_10UnderscoreESZ_SZ_EEEEENS4_13SM90_TMA_LOADENS4_14ComposedLayoutINS4_7SwizzleILi2ELi4ELi3EEENS4_18smem_ptr_flag_bitsILi8EEENSV_INS5_IJNSA_ILi8EEESE_EEENS5_IJSE_SB_EEEEEEEvNS4_8identityES12_S1C_vS1D_EENS_8epilogue10collective18CollectiveEpilogueINS1F_23Sm100TmaWarpSpecializedILi2ELi2ELi32ELb0ELb0EEEJSG_NS5_IJNSV_ISE_SB_EES1K_EEESH_SI_SH_SI_NS1F_6fusion15FusionCallbacksIS1J_NS1M_17LinearCombinationISH_fSH_fLNS_15FloatRoundStyleE2EEESG_S1L_JEEENS4_5SM1004TMEM4LOAD26SM100_TMEM_LOAD_16dp32b32xES12_S1C_NS4_39AutoVectorizingCopyWithAssumedAlignmentILi128EEENS4_14SM90_TMA_STOREES1C_S1X_S1X_EEEvvEEEEvNT_6ParamsE --------------------------
	.section	.nv.constant0._ZN7cutlass13device_kernelINS_4gemm6kernel13GemmUniversalIN4cute5tupleIJiiiiEEENS1_10collective13CollectiveMmaINS1_35MainloopSm100TmaUmmaWarpSpecializedILi5ELi2ELi4ENS5_IJNS4_1CILi1EEESB_SB_EEEEENS5_IJNSA_ILi64EEENSA_ILi128EEESE_EEENS_12float_e4m3_tENS5_IJlSB_lEEESH_SI_NS4_8TiledMMAINS4_8MMA_AtomIJNS4_10MMA_TraitsINS4_19SM100_MMA_F8F6F4_SSEJSH_SH_fSE_SF_NS4_17integral_constantINS4_4UMMA5MajorELSP_0EEESQ_NSN_INSO_7ScaleInELSR_0EEESS_EEEEEENS4_6LayoutISC_NS5_IJNSA_ILi0EEESW_SW_EEEEENS5_IJNS4_10UnderscoreESZ_SZ_EEEEENS4_13SM90_TMA_LOADENS4_14ComposedLayoutINS4_7SwizzleILi2ELi4ELi3EEENS4_18smem_ptr_flag_bitsILi8EEENSV_INS5_IJNSA_ILi8EEESE_EEENS5_IJSE_SB_EEEEEEEvNS4_8identityES12_S1C_vS1D_EENS_8epilogue10collective18CollectiveEpilogueINS1F_23Sm100TmaWarpSpecializedILi2ELi2ELi32ELb0ELb0EEEJSG_NS5_IJNSV_ISE_SB_EES1K_EEESH_SI_SH_SI_NS1F_6fusion15FusionCallbacksIS1J_NS1M_17LinearCombinationISH_fSH_fLNS_15FloatRoundStyleE2EEESG_S1L_JEEENS4_5SM1004TMEM4LOAD26SM100_TMEM_LOAD_16dp32b32xES12_S1C_NS4_39AutoVectorizingCopyWithAssumedAlignmentILi128EEENS4_14SM90_TMA_STOREES1C_S1X_S1X_EEEvvEEEEvNT_6ParamsE,"a",@progbits
	.sectionflags	@""
	.align	4
.nv.constant0._ZN7cutlass13device_kernelINS_4gemm6kernel13GemmUniversalIN4cute5tupleIJiiiiEEENS1_10collective13CollectiveMmaINS1_35MainloopSm100TmaUmmaWarpSpecializedILi5ELi2ELi4ENS5_IJNS4_1CILi1EEESB_SB_EEEEENS5_IJNSA_ILi64EEENSA_ILi128EEESE_EEENS_12float_e4m3_tENS5_IJlSB_lEEESH_SI_NS4_8TiledMMAINS4_8MMA_AtomIJNS4_10MMA_TraitsINS4_19SM100_MMA_F8F6F4_SSEJSH_SH_fSE_SF_NS4_17integral_constantINS4_4UMMA5MajorELSP_0EEESQ_NSN_INSO_7ScaleInELSR_0EEESS_EEEEEENS4_6LayoutISC_NS5_IJNSA_ILi0EEESW_SW_EEEEENS5_IJNS4_10UnderscoreESZ_SZ_EEEEENS4_13SM90_TMA_LOADENS4_14ComposedLayoutINS4_7SwizzleILi2ELi4ELi3EEENS4_18smem_ptr_flag_bitsILi8EEENSV_INS5_IJNSA_ILi8EEESE_EEENS5_IJSE_SB_EEEEEEEvNS4_8identityES12_S1C_vS1D_EENS_8epilogue10collective18CollectiveEpilogueINS1F_23Sm100TmaWarpSpecializedILi2ELi2ELi32ELb0ELb0EEEJSG_NS5_IJNSV_ISE_SB_EES1K_EEESH_SI_SH_SI_NS1F_6fusion15FusionCallbacksIS1J_NS1M_17LinearCombinationISH_fSH_fLNS_15FloatRoundStyleE2EEESG_S1L_JEEENS4_5SM1004TMEM4LOAD26SM100_TMEM_LOAD_16dp32b32xES12_S1C_NS4_39AutoVectorizingCopyWithAssumedAlignmentILi128EEENS4_14SM90_TMA_STOREES1C_S1X_S1X_EEEvvEEEEvNT_6ParamsE:
	.zero		2944


//--------------------- SYMBOLS --------------------------

	.type		.nv.reservedSmem.offset0,@object
	.size		.nv.reservedSmem.offset0,0x4
	.type		.nv.reservedSmem.cap,@object
	.size		.nv.reservedSmem.cap,0x4
	.type		__assertfail,@function
